	.target	sm_90a

	.elftype	@"ET_EXEC"


//--------------------- .note.nv.tkinfo           --------------------------
	.section	.note.nv.tkinfo,"",@"SHT_NOTE"
	.sectionflags	@"SHF_NOTE_NV_TKINFO"
	.tkinfo
        /*0018*/ 	.word	0x00000002
        /*0030*/ 	.string	""
        /*0030*/ 	.string	"ptxas"
        /*0030*/ 	.string	"Cuda compilation tools, release 13.0, V13.0.88"
        /*0030*/ 	.string	"Build cuda_13.0.r13.0/compiler.36424714_0"
        /*0030*/ 	.string	"-v  -suppress-debug-info  -lineinfo  -arch sm_90a "



//--------------------- .note.nv.cuinfo           --------------------------
	.section	.note.nv.cuinfo,"",@"SHT_NOTE"
	.sectionflags	@"SHF_NOTE_NV_CUINFO"
        /*0018*/ 	.short	0x0002
        /*001a*/ 	.short	0x005a
        /*001c*/ 	.short	0x0082
	.zero		2


//--------------------- .nv.info                  --------------------------
	.section	.nv.info,"",@"SHT_CUDA_INFO"
	.align	4


	//----- nvinfo : EIATTR_REGCOUNT
	.align		4
        /*0000*/ 	.byte	0x04, 0x2f
        /*0002*/ 	.short	(.L_1 - .L_0)
	.align		4
.L_0:
        /*0004*/ 	.word	index@(gluon_wgmma)
        /*0008*/ 	.word	0x000000ff


	//----- nvinfo : EIATTR_FRAME_SIZE
	.align		4
.L_1:
        /*000c*/ 	.byte	0x04, 0x11
        /*000e*/ 	.short	(.L_3 - .L_2)
	.align		4
.L_2:
        /*0010*/ 	.word	index@(gluon_wgmma)
        /*0014*/ 	.word	0x000008e0


	//----- nvinfo : EIATTR_MIN_STACK_SIZE
	.align		4
.L_3:
        /*0018*/ 	.byte	0x04, 0x12
        /*001a*/ 	.short	(.L_5 - .L_4)
	.align		4
.L_4:
        /*001c*/ 	.word	index@(gluon_wgmma)
        /*0020*/ 	.word	0x000008e0
.L_5:


//--------------------- .nv.compat                --------------------------
	.section	.nv.compat,"",@"SHT_CUDA_COMPAT_INFO"
	.align	4
        /*0000*/ 	.byte	0x02, 0x09, 0x01, 0x00, 0x02, 0x02, 0x04, 0x00, 0x02, 0x05, 0x05, 0x00, 0x03, 0x07, 0x01, 0x01
        /*0010*/ 	.byte	0x02, 0x03, 0x03, 0x00, 0x02, 0x06, 0x01, 0x00, 0x04, 0x0b, 0x08, 0x00, 0x00, 0x00, 0x00, 0x00
        /*0020*/ 	.byte	0x00, 0x00, 0x00, 0x00


//--------------------- .nv.info.gluon_wgmma      --------------------------
	.section	.nv.info.gluon_wgmma,"",@"SHT_CUDA_INFO"
	.sectionflags	@""
	.align	4


	//----- nvinfo : EIATTR_CUDA_API_VERSION
	.align		4
        /*0000*/ 	.byte	0x04, 0x37
        /*0002*/ 	.short	(.L_7 - .L_6)
.L_6:
        /*0004*/ 	.word	0x00000082


	//----- nvinfo : EIATTR_KPARAM_INFO
	.align		4
.L_7:
        /*0008*/ 	.byte	0x04, 0x17
        /*000a*/ 	.short	(.L_9 - .L_8)
.L_8:
        /*000c*/ 	.word	0x00000000
        /*0010*/ 	.short	0x000a
        /*0012*/ 	.short	0x0048
        /*0014*/ 	.byte	0x00, 0xf4, 0x21, 0x00


	//----- nvinfo : EIATTR_KPARAM_INFO
	.align		4
.L_9:
        /*0018*/ 	.byte	0x04, 0x17
        /*001a*/ 	.short	(.L_11 - .L_10)
.L_10:
        /*001c*/ 	.word	0x00000000
        /*0020*/ 	.short	0x0009
        /*0022*/ 	.short	0x0040
        /*0024*/ 	.byte	0x00, 0xf4, 0x21, 0x00


	//----- nvinfo : EIATTR_KPARAM_INFO
	.align		4
.L_11:
        /*0028*/ 	.byte	0x04, 0x17
        /*002a*/ 	.short	(.L_13 - .L_12)
.L_12:
        /*002c*/ 	.word	0x00000000
        /*0030*/ 	.short	0x0008
        /*0032*/ 	.short	0x0038
        /*0034*/ 	.byte	0x00, 0xf0, 0x21, 0x00


	//----- nvinfo : EIATTR_KPARAM_INFO
	.align		4
.L_13:
        /*0038*/ 	.byte	0x04, 0x17
        /*003a*/ 	.short	(.L_15 - .L_14)
.L_14:
        /*003c*/ 	.word	0x00000000
        /*0040*/ 	.short	0x0007
        /*0042*/ 	.short	0x0030
        /*0044*/ 	.byte	0x00, 0xf0, 0x21, 0x00


	//----- nvinfo : EIATTR_KPARAM_INFO
	.align		4
.L_15:
        /*0048*/ 	.byte	0x04, 0x17
        /*004a*/ 	.short	(.L_17 - .L_16)
.L_16:
        /*004c*/ 	.word	0x00000000
        /*0050*/ 	.short	0x0006
        /*0052*/ 	.short	0x0028
        /*0054*/ 	.byte	0x00, 0xf0, 0x21, 0x00


	//----- nvinfo : EIATTR_KPARAM_INFO
	.align		4
.L_17:
        /*0058*/ 	.byte	0x04, 0x17
        /*005a*/ 	.short	(.L_19 - .L_18)
.L_18:
        /*005c*/ 	.word	0x00000000
        /*0060*/ 	.short	0x0005
        /*0062*/ 	.short	0x0020
        /*0064*/ 	.byte	0x00, 0xf0, 0x11, 0x00


	//----- nvinfo : EIATTR_KPARAM_INFO
	.align		4
.L_19:
        /*0068*/ 	.byte	0x04, 0x17
        /*006a*/ 	.short	(.L_21 - .L_20)
.L_20:
        /*006c*/ 	.word	0x00000000
        /*0070*/ 	.short	0x0004
        /*0072*/ 	.short	0x001c
        /*0074*/ 	.byte	0x00, 0xf0, 0x11, 0x00


	//----- nvinfo : EIATTR_KPARAM_INFO
	.align		4
.L_21:
        /*0078*/ 	.byte	0x04, 0x17
        /*007a*/ 	.short	(.L_23 - .L_22)
.L_22:
        /*007c*/ 	.word	0x00000000
        /*0080*/ 	.short	0x0003
        /*0082*/ 	.short	0x0018
        /*0084*/ 	.byte	0x00, 0xf0, 0x11, 0x00


	//----- nvinfo : EIATTR_KPARAM_INFO
	.align		4
.L_23:
        /*0088*/ 	.byte	0x04, 0x17
        /*008a*/ 	.short	(.L_25 - .L_24)
.L_24:
        /*008c*/ 	.word	0x00000000
        /*0090*/ 	.short	0x0002
        /*0092*/ 	.short	0x0010
        /*0094*/ 	.byte	0x00, 0xf4, 0x21, 0x00


	//----- nvinfo : EIATTR_KPARAM_INFO
	.align		4
.L_25:
        /*0098*/ 	.byte	0x04, 0x17
        /*009a*/ 	.short	(.L_27 - .L_26)
.L_26:
        /*009c*/ 	.word	0x00000000
        /*00a0*/ 	.short	0x0001
        /*00a2*/ 	.short	0x0008
        /*00a4*/ 	.byte	0x00, 0xf4, 0x21, 0x00


	//----- nvinfo : EIATTR_KPARAM_INFO
	.align		4
.L_27:
        /*00a8*/ 	.byte	0x04, 0x17
        /*00aa*/ 	.short	(.L_29 - .L_28)
.L_28:
        /*00ac*/ 	.word	0x00000000
        /*00b0*/ 	.short	0x0000
        /*00b2*/ 	.short	0x0000
        /*00b4*/ 	.byte	0x00, 0xf4, 0x21, 0x00


	//----- nvinfo : EIATTR_SPARSE_MMA_MASK
	.align		4
.L_29:
        /*00b8*/ 	.byte	0x03, 0x50
        /*00ba*/ 	.short	0x0000


	//----- nvinfo : EIATTR_MAXREG_COUNT
	.align		4
        /*00bc*/ 	.byte	0x03, 0x1b
        /*00be*/ 	.short	0x00ff


	//----- nvinfo : EIATTR_NUM_BARRIERS
	.align		4
        /*00c0*/ 	.byte	0x02, 0x4c
        /*00c2*/ 	.byte	0x01
	.zero		1


	//----- nvinfo : EIATTR_ANNOTATIONS
	.align		4
        /*00c4*/ 	.byte	0x04, 0x55
        /*00c6*/ 	.short	(.L_31 - .L_30)


	//   ....[0]....
.L_30:
        /*00c8*/ 	.word	0x00000001
        /*00cc*/ 	.byte	0xa0, 0x11, 0x00, 0x00, 0x01, 0x00, 0x00, 0x00, 0xe0, 0x11, 0x00, 0x00, 0x01, 0x00, 0x00, 0x00
        /* <DEDUP_REMOVED lines=981> */
        /*3e2c*/ 	.byte	0x70, 0xc7, 0x00, 0x00, 0x01, 0x00, 0x00, 0x00, 0x80, 0xc7, 0x00, 0x00


	//----- nvinfo : EIATTR_MERCURY_ISA_VERSION
	.align		4
.L_31:
        /*3e38*/ 	.byte	0x03, 0x5f
        /*3e3a*/ 	.short	0x0101


	//----- nvinfo : EIATTR_INT_WARP_WIDE_INSTR_OFFSETS
	.align		4
        /*3e3c*/ 	.byte	0x04, 0x31
        /*3e3e*/ 	.short	(.L_33 - .L_32)


	//   ....[0]....
.L_32:
        /*3e40*/ 	.word	0x00002e00


	//   ....[1]....
        /*3e44*/ 	.word	0x00002e90


	//   ....[2]....
        /*3e48*/ 	.word	0x00005030


	//----- nvinfo : EIATTR_COOP_GROUP_MASK_REGIDS
	.align		4
.L_33:
        /*3e4c*/ 	.byte	0x04, 0x29
        /*3e4e*/ 	.short	(.L_35 - .L_34)


	//   ....[0]....
.L_34:
        /*3e50*/ 	.word	0xffffffff


	//   ....[1]....
        /*3e54*/ 	.word	0xffffffff


	//   ....[2]....
        /*3e58*/ 	.word	0xffffffff


	//----- nvinfo : EIATTR_COOP_GROUP_INSTR_OFFSETS
	.align		4
.L_35:
        /*3e5c*/ 	.byte	0x04, 0x28
        /*3e5e*/ 	.short	(.L_37 - .L_36)


	//   ....[0]....
.L_36:
        /*3e60*/ 	.word	0x00000180


	//   ....[1]....
        /*3e64*/ 	.word	0x00000760


	//   ....[2]....
        /*3e68*/ 	.word	0x00000d30


	//----- nvinfo : EIATTR_MBARRIER_INSTR_OFFSETS
	.align		4
.L_37:
        /*3e6c*/ 	.byte	0x04, 0x39
        /*3e6e*/ 	.short	(.L_39 - .L_38)


	//   ....[0]....
.L_38:
        /*3e70*/ 	.word	0x00002f50
        /*3e74*/ 	.word	0x000000ff
        /*3e78*/ 	.word	0x00020000
        /*3e7c*/ 	.short	0x0100
        /*3e7e*/ 	.byte	0x3c
	.zero		1


	//   ....[1]....
        /*3e80*/ 	.word	0x00005220
        /*3e84*/ 	.word	0x000000ff
        /*3e88*/ 	.word	0x00020000
        /*3e8c*/ 	.short	0x010a
        /*3e8e*/ 	.byte	0x3c
	.zero		1


	//   ....[2]....
        /*3e90*/ 	.word	0x000088e0
        /*3e94*/ 	.word	0x000000ff
        /*3e98*/ 	.word	0x00020000
        /*3e9c*/ 	.short	0x0108
        /*3e9e*/ 	.byte	0x3c
	.zero		1


	//   ....[3]....
        /*3ea0*/ 	.word	0x0000ccc0
        /*3ea4*/ 	.word	0x000000ff
        /*3ea8*/ 	.word	0x00020000
        /*3eac*/ 	.short	0x010a
        /*3eae*/ 	.byte	0x3c
	.zero		1


	//----- nvinfo : EIATTR_NUM_MBARRIERS
	.align		4
.L_39:
        /*3eb0*/ 	.byte	0x03, 0x38
        /*3eb2*/ 	.short	0x0001


	//----- nvinfo : EIATTR_EXIT_INSTR_OFFSETS
	.align		4
        /*3eb4*/ 	.byte	0x04, 0x1c
        /*3eb6*/ 	.short	(.L_41 - .L_40)


	//   ....[0]....
.L_40:
        /*3eb8*/ 	.word	0x0000ccb0


	//----- nvinfo : EIATTR_REQNTID
	.align		4
.L_41:
        /*3ebc*/ 	.byte	0x04, 0x10
        /*3ebe*/ 	.short	(.L_43 - .L_42)
.L_42:
        /*3ec0*/ 	.word	0x00000080
        /*3ec4*/ 	.word	0x00000001
        /*3ec8*/ 	.word	0x00000001


	//----- nvinfo : EIATTR_CRS_STACK_SIZE
	.align		4
.L_43:
        /*3ecc*/ 	.byte	0x04, 0x1e
        /*3ece*/ 	.short	(.L_45 - .L_44)
.L_44:
        /*3ed0*/ 	.word	0x00000000


	//----- nvinfo : EIATTR_CBANK_PARAM_SIZE
	.align		4
.L_45:
        /*3ed4*/ 	.byte	0x03, 0x19
        /*3ed6*/ 	.short	0x0050


	//----- nvinfo : EIATTR_PARAM_CBANK
	.align		4
        /*3ed8*/ 	.byte	0x04, 0x0a
        /*3eda*/ 	.short	(.L_47 - .L_46)
	.align		4
.L_46:
        /*3edc*/ 	.word	index@(.nv.constant0.gluon_wgmma)
        /*3ee0*/ 	.short	0x0210
        /*3ee2*/ 	.short	0x0050


	//----- nvinfo : EIATTR_SW_WAR
	.align		4
.L_47:
        /*3ee4*/ 	.byte	0x04, 0x36
        /*3ee6*/ 	.short	(.L_49 - .L_48)
.L_48:
        /*3ee8*/ 	.word	0x00000008
.L_49:


//--------------------- .nv.callgraph             --------------------------
	.section	.nv.callgraph,"",@"SHT_CUDA_CALLGRAPH"
	.align	4
	.sectionentsize	8
	.align		4
        /*0000*/ 	.word	0x00000000
	.align		4
        /*0004*/ 	.word	0xffffffff
	.align		4
        /*0008*/ 	.word	0x00000000
	.align		4
        /*000c*/ 	.word	0xfffffffe
	.align		4
        /*0010*/ 	.word	0x00000000
	.align		4
        /*0014*/ 	.word	0xfffffffd
	.align		4
        /*0018*/ 	.word	0x00000000
	.align		4
        /*001c*/ 	.word	0xfffffffc


//--------------------- .text.gluon_wgmma         --------------------------
	.section	.text.gluon_wgmma,"ax",@progbits
	.align	128
        .global         gluon_wgmma
        .type           gluon_wgmma,@function
        .size           gluon_wgmma,(.L_x_52 - gluon_wgmma)
        .other          gluon_wgmma,@"STO_CUDA_ENTRY STV_DEFAULT"
gluon_wgmma:
.text.gluon_wgmma:
[----:B------:R-:W1:Y:S01]  /*0000*/  LDC R1, c[0x0][0x28] ;  /* 0x00000a00ff017b82 */ /* 0x000e620000000800 */
[----:B------:R-:W2:Y:S07]  /*0010*/  S2R R247, SR_TID.X ;  /* 0x0000000000f77919 */ /* 0x000eae0000002100 */
[----:B------:R-:W3:Y:S01]  /*0020*/  S2UR UR4, SR_CgaCtaId ;  /* 0x00000000000479c3 */ /* 0x000ee20000008800 */
[----:B------:R-:W-:Y:S01]  /*0030*/  MOV R2, 0x400 ;  /* 0x0000040000027802 */ /* 0x000fe20000000f00 */
[----:B------:R-:W-:Y:S01]  /*0040*/  BSSY B0, `(.L_x_0) ;  /* 0x0000021000007945 */ /* 0x000fe20003800000 */
[----:B------:R-:W4:Y:S01]  /*0050*/  S2R R15, SR_CTAID.Y ;  /* 0x00000000000f7919 */ /* 0x000f220000002600 */
[----:B-1----:R-:W-:Y:S01]  /*0060*/  VIADD R1, R1, 0xfffff720 ;  /* 0xfffff72001017836 */ /* 0x002fe20000000000 */
[----:B------:R-:W-:Y:S01]  /*0070*/  R2UR UR60, R2 ;  /* 0x00000000023c72ca */ /* 0x000fe200000e0000 */
[----:B------:R-:W4:Y:S02]  /*0080*/  S2R R0, SR_CTAID.Z ;  /* 0x0000000000007919 */ /* 0x000f240000002700 */
[----:B------:R-:W1:Y:S01]  /*0090*/  LDC R4, c[0x0][0xc] ;  /* 0x00000300ff047b82 */ /* 0x000e620000000800 */
[----:B------:R-:W1:Y:S07]  /*00a0*/  S2R R5, SR_CTAID.X ;  /* 0x0000000000057919 */ /* 0x000e6e0000002500 */
[----:B------:R-:W4:Y:S08]  /*00b0*/  LDC R6, c[0x0][0x10] ;  /* 0x00000400ff067b82 */ /* 0x000f300000000800 */
[----:B------:R-:W5:Y:S01]  /*00c0*/  LDC R13, c[0x0][0x228] ;  /* 0x00008a00ff0d7b82 */ /* 0x000f620000000800 */
[----:B---3--:R-:W-:Y:S01]  /*00d0*/  ULEA UR60, UR4, UR60, 0x18 ;  /* 0x0000003c043c7291 */ /* 0x008fe2000f8ec03f */
[----:B--2---:R-:W-:-:S06]  /*00e0*/  LOP3.LUT R11, R247, 0x7f, RZ, 0xc0, !PT ;  /* 0x0000007ff70b7812 */ /* 0x004fcc00078ec0ff */
[----:B------:R-:W2:Y:S01]  /*00f0*/  LDC R18, c[0x0][0x230] ;  /* 0x00008c00ff127b82 */ /* 0x000ea20000000800 */
[C---:B------:R-:W-:Y:S02]  /*0100*/  ISETP.GE.U32.AND P0, PT, R11.reuse, 0x20, PT ;  /* 0x000000200b00780c */ /* 0x040fe40003f06070 */
[C---:B------:R-:W-:Y:S02]  /*0110*/  ISETP.NE.U32.AND P1, PT, R11.reuse, RZ, PT ;  /* 0x000000ff0b00720c */ /* 0x040fe40003f25070 */
[----:B------:R-:W-:Y:S01]  /*0120*/  LEA R12, R11, UR60, 0x2 ;  /* 0x0000003c0b0c7c11 */ /* 0x000fe2000f8e10ff */
[----:B----4-:R-:W-:Y:S02]  /*0130*/  IMAD R0, R0, R6, R15 ;  /* 0x0000000600007224 */ /* 0x010fe400078e020f */
[----:B------:R-:W3:Y:S02]  /*0140*/  LDC.64 R2, c[0x0][0x250] ;  /* 0x00009400ff027b82 */ /* 0x000ee40000000a00 */
[----:B-1----:R-:W-:-:S02]  /*0150*/  IMAD R0, R0, R4, R5 ;  /* 0x0000000400007224 */ /* 0x002fc400078e0205 */
[----:B-----5:R-:W-:Y:S02]  /*0160*/  VIADD R13, R13, 0xffffffff ;  /* 0xffffffff0d0d7836 */ /* 0x020fe40000000000 */
[----:B------:R1:W-:Y:S01]  /*0170*/  @!P0 STS [R12], RZ ;  /* 0x000000ff0c008388 */ /* 0x0003e20000000800 */
[----:B------:R-:W-:Y:S01]  /*0180*/  NOP ;  /* 0x0000000000007918 */ /* 0x000fe20000000000 */
[----:B--2---:R-:W-:Y:S02]  /*0190*/  VIADD R6, R18, 0xffffffff ;  /* 0xffffffff12067836 */ /* 0x004fe40000000000 */
[----:B------:R1:W-:Y:S01]  /*01a0*/  @!P1 STS [UR60+0x24], R13 ;  /* 0x0000240dff009988 */ /* 0x0003e2000800083c */
[----:B------:R-:W-:-:S03]  /*01b0*/  IMAD R8, R0, 0x180, RZ ;  /* 0x0000018000087824 */ /* 0x000fc600078e02ff */
[----:B------:R1:W-:Y:S02]  /*01c0*/  @!P1 STS [UR60+0x20], R6 ;  /* 0x00002006ff009988 */ /* 0x0003e4000800083c */
[----:B---3--:R-:W-:Y:S01]  /*01d0*/  IADD3 R9, P2, R8, R2, RZ ;  /* 0x0000000208097210 */ /* 0x008fe20007f5e0ff */
[----:B-1----:R-:W-:-:S12]  /*01e0*/  @P1 BRA `(.L_x_1) ;  /* 0x0000000000181947 */ /* 0x002fd80003800000 */
[----:B------:R-:W1:Y:S01]  /*01f0*/  LDS R0, [UR60+0x8] ;  /* 0x0000083cff007984 */ /* 0x000e620008000800 */
[----:B------:R-:W2:Y:S01]  /*0200*/  LDC.64 R16, c[0x0][0x210] ;  /* 0x00008400ff107b82 */ /* 0x000ea20000000a00 */
[----:B------:R-:W-:Y:S02]  /*0210*/  IMAD.MOV.U32 R5, RZ, RZ, 0x70 ;  /* 0x00000070ff057424 */ /* 0x000fe400078e00ff */
[----:B--2---:R2:W-:Y:S03]  /*0220*/  STS.64 [UR60], R16 ;  /* 0x00000010ff007988 */ /* 0x0045e60008000a3c */
[----:B-1----:R-:W-:-:S05]  /*0230*/  LOP3.LUT R0, R0, 0x10, R5, 0xd8, !PT ;  /* 0x0000001000007812 */ /* 0x002fca00078ed805 */
[----:B------:R2:W-:Y:S02]  /*0240*/  STS [UR60+0x8], R0 ;  /* 0x00000800ff007988 */ /* 0x0005e4000800083c */
.L_x_1:
[----:B------:R-:W-:Y:S05]  /*0250*/  BSYNC B0 ;  /* 0x0000000000007941 */ /* 0x000fea0003800000 */
.L_x_0:
[----:B------:R-:W-:Y:S04]  /*0260*/  BSSY B0, `(.L_x_2) ;  /* 0x000000a000007945 */ /* 0x000fe80003800000 */
[----:B------:R-:W-:Y:S05]  /*0270*/  @P1 BRA `(.L_x_3) ;  /* 0x0000000000201947 */ /* 0x000fea0003800000 */
[----:B--2---:R-:W1:Y:S01]  /*0280*/  LDS R0, [UR60+0x34] ;  /* 0x0000343cff007984 */ /* 0x004e620008000800 */
[----:B------:R-:W-:Y:S02]  /*0290*/  IMAD.MOV.U32 R5, RZ, RZ, 0x3f000000 ;  /* 0x3f000000ff057424 */ /* 0x000fe400078e00ff */
[----:B------:R-:W-:Y:S01]  /*02a0*/  @!P1 IMAD.MOV.U32 R4, RZ, RZ, 0xff ;  /* 0x000000ffff049424 */ /* 0x000fe200078e00ff */
[----:B------:R-:W2:Y:S02]  /*02b0*/  @!P1 LDS R7, [UR60+0x38] ;  /* 0x0000383cff079984 */ /* 0x000ea40008000800 */
[----:B-1----:R-:W-:Y:S02]  /*02c0*/  LOP3.LUT R0, R0, 0xff000000, R5, 0xb8, !PT ;  /* 0xff00000000007812 */ /* 0x002fe400078eb805 */
[----:B--2---:R-:W-:-:S03]  /*02d0*/  @!P1 LOP3.LUT R4, R7, 0xff, R4, 0xb8, !PT ;  /* 0x000000ff07049812 */ /* 0x004fc600078eb804 */
[----:B------:R1:W-:Y:S04]  /*02e0*/  STS [UR60+0x34], R0 ;  /* 0x00003400ff007988 */ /* 0x0003e8000800083c */
[----:B------:R1:W-:Y:S02]  /*02f0*/  @!P1 STS [UR60+0x38], R4 ;  /* 0x00003804ff009988 */ /* 0x0003e4000800083c */
.L_x_3:
[----:B------:R-:W-:Y:S05]  /*0300*/  BSYNC B0 ;  /* 0x0000000000007941 */ /* 0x000fea0003800000 */
.L_x_2:
[----:B------:R-:W-:Y:S04]  /*0310*/  BSSY B0, `(.L_x_4) ;  /* 0x000000e000007945 */ /* 0x000fe80003800000 */
[----:B------:R-:W-:Y:S05]  /*0320*/  @P1 BRA `(.L_x_5) ;  /* 0x0000000000301947 */ /* 0x000fea0003800000 */
[----:B-1----:R-:W1:Y:S01]  /*0330*/  LDS R4, [UR60+0x34] ;  /* 0x0000343cff047984 */ /* 0x002e620008000800 */
[----:B--2---:R-:W2:Y:S03]  /*0340*/  LDC.64 R16, c[0x0][0x238] ;  /* 0x00008e00ff107b82 */ /* 0x004ea60000000a00 */
[----:B------:R-:W3:Y:S01]  /*0350*/  LDS R0, [UR60+0x1c] ;  /* 0x00001c3cff007984 */ /* 0x000ee20008000800 */
[C---:B--2---:R-:W-:Y:S01]  /*0360*/  SHF.L.U64.HI R10, R16.reuse, 0x1, R17 ;  /* 0x00000001100a7819 */ /* 0x044fe20000010211 */
[----:B------:R-:W-:-:S03]  /*0370*/  IMAD.SHL.U32 R5, R16, 0x2, RZ ;  /* 0x0000000210057824 */ /* 0x000fc600078e00ff */
[--C-:B------:R-:W-:Y:S02]  /*0380*/  SHF.R.U32.HI R7, RZ, 0x4, R10.reuse ;  /* 0x00000004ff077819 */ /* 0x100fe4000001160a */
[----:B------:R-:W-:-:S05]  /*0390*/  SHF.R.U64 R5, R5, 0x4, R10 ;  /* 0x0000000405057819 */ /* 0x000fca000000120a */
[----:B------:R4:W-:Y:S01]  /*03a0*/  STS [UR60+0xc], R5 ;  /* 0x00000c05ff007988 */ /* 0x0009e2000800083c */
[----:B-1----:R-:W-:Y:S02]  /*03b0*/  LOP3.LUT R4, R4, 0x7, RZ, 0xb8, !PT ;  /* 0x0000000704047812 */ /* 0x002fe400078eb8ff */
[----:B---3--:R-:W-:-:S03]  /*03c0*/  LOP3.LUT R0, R0, 0xf, R7, 0xb8, !PT ;  /* 0x0000000f00007812 */ /* 0x008fc600078eb807 */
[----:B------:R4:W-:Y:S04]  /*03d0*/  STS [UR60+0x34], R4 ;  /* 0x00003404ff007988 */ /* 0x0009e8000800083c */
[----:B------:R4:W-:Y:S02]  /*03e0*/  STS [UR60+0x1c], R0 ;  /* 0x00001c00ff007988 */ /* 0x0009e4000800083c */
.L_x_5:
[----:B------:R-:W-:Y:S05]  /*03f0*/  BSYNC B0 ;  /* 0x0000000000007941 */ /* 0x000fea0003800000 */
.L_x_4:
[----:B------:R-:W-:Y:S04]  /*0400*/  BSSY B1, `(.L_x_6) ;  /* 0x000001c000017945 */ /* 0x000fe80003800000 */
[----:B------:R-:W-:Y:S01]  /*0410*/  BSSY B0, `(.L_x_7) ;  /* 0x0000017000007945 */ /* 0x000fe20003800000 */
[----:B-12-4-:R-:W-:Y:S01]  /*0420*/  IMAD.MOV.U32 R0, RZ, RZ, RZ ;  /* 0x000000ffff007224 */ /* 0x016fe200078e00ff */
[----:B------:R-:W-:Y:S02]  /*0430*/  LEA.HI.X.SX32 R7, R8, R3, 0x1, P2 ;  /* 0x0000000308077211 */ /* 0x000fe400010f0eff */
[----:B------:R-:W-:Y:S05]  /*0440*/  @P1 BRA `(.L_x_8) ;  /* 0x0000000000201947 */ /* 0x000fea0003800000 */
[----:B------:R-:W1:Y:S02]  /*0450*/  LDS R4, [UR60+0x34] ;  /* 0x0000343cff047984 */ /* 0x000e640008000800 */
[----:B-1----:R-:W-:-:S05]  /*0460*/  LOP3.LUT R4, R4, 0x38, RZ, 0xb8, !PT ;  /* 0x0000003804047812 */ /* 0x002fca00078eb8ff */
[----:B------:R1:W-:Y:S01]  /*0470*/  STS [UR60+0x34], R4 ;  /* 0x00003404ff007988 */ /* 0x0003e2000800083c */
[----:B------:R-:W-:Y:S05]  /*0480*/  @P1 BRA `(.L_x_9) ;  /* 0x0000000000201947 */ /* 0x000fea0003800000 */
[----:B-1----:R-:W1:Y:S01]  /*0490*/  LDS R4, [UR60+0x8] ;  /* 0x0000083cff047984 */ /* 0x002e620008000800 */
[----:B------:R-:W-:-:S05]  /*04a0*/  IMAD.MOV.U32 R5, RZ, RZ, 0x780 ;  /* 0x00000780ff057424 */ /* 0x000fca00078e00ff */
[----:B-1----:R-:W-:-:S05]  /*04b0*/  LOP3.LUT R4, R4, 0x300, R5, 0xd8, !PT ;  /* 0x0000030004047812 */ /* 0x002fca00078ed805 */
[----:B------:R1:W-:Y:S02]  /*04c0*/  STS [UR60+0x8], R4 ;  /* 0x00000804ff007988 */ /* 0x0003e4000800083c */
.L_x_8:
[----:B------:R-:W-:Y:S05]  /*04d0*/  @P1 BRA `(.L_x_10) ;  /* 0x0000000000281947 */ /* 0x000fea0003800000 */
[----:B-1----:R-:W1:Y:S02]  /*04e0*/  LDS R4, [UR60+0x8] ;  /* 0x0000083cff047984 */ /* 0x002e640008000800 */
[----:B-1----:R-:W-:-:S05]  /*04f0*/  LOP3.LUT R4, R4, 0x1800, RZ, 0xb8, !PT ;  /* 0x0000180004047812 */ /* 0x002fca00078eb8ff */
[----:B------:R2:W-:Y:S02]  /*0500*/  STS [UR60+0x8], R4 ;  /* 0x00000804ff007988 */ /* 0x0005e4000800083c */
.L_x_9:
[----:B------:R-:W-:Y:S05]  /*0510*/  @P1 BREAK B0 ;  /* 0x0000000000001942 */ /* 0x000fea0003800000 */
[----:B------:R-:W-:Y:S05]  /*0520*/  @P1 BRA `(.L_x_11) ;  /* 0x0000000000241947 */ /* 0x000fea0003800000 */
[----:B------:R-:W3:Y:S01]  /*0530*/  LDS R5, [UR60+0x8] ;  /* 0x0000083cff057984 */ /* 0x000ee20008000800 */
[----:B-12---:R-:W-:-:S05]  /*0540*/  IMAD.MOV.U32 R4, RZ, RZ, 0x6000 ;  /* 0x00006000ff047424 */ /* 0x006fca00078e00ff */
[----:B---3--:R-:W-:-:S04]  /*0550*/  LOP3.LUT R4, R5, 0x6000, R4, 0xd8, !PT ;  /* 0x0000600005047812 */ /* 0x008fc800078ed804 */
[----:B------:R-:W-:-:S05]  /*0560*/  LOP3.LUT R4, R4, 0x400000, RZ, 0xb8, !PT ;  /* 0x0040000004047812 */ /* 0x000fca00078eb8ff */
[----:B------:R2:W-:Y:S02]  /*0570*/  STS [UR60+0x8], R4 ;  /* 0x00000804ff007988 */ /* 0x0005e4000800083c */
.L_x_10:
[----:B------:R-:W-:Y:S05]  /*0580*/  BSYNC B0 ;  /* 0x0000000000007941 */ /* 0x000fea0003800000 */
.L_x_7:
[----:B-12---:R-:W1:Y:S02]  /*0590*/  @!P1 LDS R4, [UR60+0x8] ;  /* 0x0000083cff049984 */ /* 0x006e640008000800 */
[----:B-1----:R-:W-:-:S05]  /*05a0*/  @!P1 LOP3.LUT R4, R4, 0x8000, RZ, 0xb8, !PT ;  /* 0x0000800004049812 */ /* 0x002fca00078eb8ff */
[----:B------:R3:W-:Y:S02]  /*05b0*/  @!P1 STS [UR60+0x8], R4 ;  /* 0x00000804ff009988 */ /* 0x0007e4000800083c */
.L_x_11:
[----:B------:R-:W-:Y:S05]  /*05c0*/  BSYNC B1 ;  /* 0x0000000000017941 */ /* 0x000fea0003800000 */
.L_x_6:
[----:B------:R-:W-:Y:S05]  /*05d0*/  WARPSYNC.ALL ;  /* 0x0000000000007948 */ /* 0x000fea0003800000 */
[----:B------:R-:W4:Y:S02]  /*05e0*/  LDC R14, c[0x0][0x22c] ;  /* 0x00008b00ff0e7b82 */ /* 0x000f240000000800 */
[----:B----4-:R-:W-:Y:S01]  /*05f0*/  VIADD R14, R14, 0xffffffff ;  /* 0xffffffff0e0e7836 */ /* 0x010fe20000000000 */
[----:B------:R-:W-:Y:S06]  /*0600*/  @P0 BRA `(.L_x_12) ;  /* 0x0000000000300947 */ /* 0x000fec0003800000 */
[----:B-123--:R-:W1:Y:S01]  /*0610*/  S2R R4, SR_LANEID ;  /* 0x0000000000047919 */ /* 0x00ee620000000000 */
[----:B------:R-:W-:Y:S05]  /*0620*/  WARPSYNC.ALL ;  /* 0x0000000000007948 */ /* 0x000fea0003800000 */
[----:B-1----:R-:W-:-:S05]  /*0630*/  IMAD.SHL.U32 R10, R4, 0x4, RZ ;  /* 0x00000004040a7824 */ /* 0x002fca00078e00ff */
[----:B------:R-:W1:Y:S01]  /*0640*/  LDS R17, [R10+UR60] ;  /* 0x0000003c0a117984 */ /* 0x000e620008000800 */
[----:B------:R-:W-:Y:S02]  /*0650*/  R2UR UR4, R9 ;  /* 0x00000000090472ca */ /* 0x000fe400000e0000 */
[----:B------:R-:W-:Y:S02]  /*0660*/  R2UR UR5, R7 ;  /* 0x00000000070572ca */ /* 0x000fe400000e0000 */
[----:B------:R-:W-:-:S05]  /*0670*/  IADD3 R4, P2, R10, R9, RZ ;  /* 0x000000090a047210 */ /* 0x000fca0007f5e0ff */
[----:B------:R-:W-:-:S05]  /*0680*/  IMAD.X R5, RZ, RZ, R7, P2 ;  /* 0x000000ffff057224 */ /* 0x000fca00010e0607 */
[----:B-1----:R4:W5:Y:S01]  /*0690*/  ATOMG.E.EXCH.STRONG.GPU PT, RZ, [R4], R17 ;  /* 0x0000001104ff73a8 */ /* 0x00296200041ee100 */
[----:B------:R-:W-:-:S04]  /*06a0*/  DEPBAR {5,4,3,2,1,0} ;  /* 0x0000003f0000791a */ /* 0x000fc80000000000 */
[----:B------:R4:W-:Y:S01]  /*06b0*/  UTMACCTL.IV [UR4] ;  /* 0x00000000040079b9 */ /* 0x0009e20008000000 */
[----:B------:R-:W-:Y:S01]  /*06c0*/  NOP ;  /* 0x0000000000007918 */ /* 0x000fe20000000000 */
.L_x_12:
[----:B------:R-:W-:Y:S05]  /*06d0*/  @P0 BRA `(.L_x_13) ;  /* 0x00000000000c0947 */ /* 0x000fea0003800000 */
[----:B------:R0:W-:Y:S01]  /*06e0*/  UTMACMDFLUSH ;  /* 0x00000000000079b7 */ /* 0x0001e20000000000 */
[----:B------:R-:W-:Y:S05]  /*06f0*/  @P0 BRA `(.L_x_13) ;  /* 0x0000000000040947 */ /* 0x000fea0003800000 */
[----:B------:R-:W-:-:S04]  /*0700*/  DEPBAR.LE SB0, 0x0 ;  /* 0x000080000000791a */ /* 0x000fc80000000000 */
.L_x_13:
[----:B------:R-:W-:Y:S05]  /*0710*/  WARPSYNC.ALL ;  /* 0x0000000000007948 */ /* 0x000fea0003800000 */
[----:B-----5:R-:W-:Y:S06]  /*0720*/  BAR.SYNC.DEFER_BLOCKING 0x0 ;  /* 0x0000000000007b1d */ /* 0x020fec0000010000 */
[----:B------:R-:W-:Y:S02]  /*0730*/  BSSY B1, `(.L_x_14) ;  /* 0x000000b000017945 */ /* 0x000fe40003800000 */
[----:B------:R-:W-:Y:S06]  /*0740*/  BAR.SYNC.DEFER_BLOCKING 0x0 ;  /* 0x0000000000007b1d */ /* 0x000fec0000010000 */
[----:B------:R1:W-:Y:S01]  /*0750*/  @!P0 STS [R12], RZ ;  /* 0x000000ff0c008388 */ /* 0x0003e20000000800 */
[----:B------:R-:W-:Y:S01]  /*0760*/  NOP ;  /* 0x0000000000007918 */ /* 0x000fe20000000000 */
[----:B------:R-:W-:Y:S05]  /*0770*/  @P1 BRA `(.L_x_15) ;  /* 0x0000000000181947 */ /* 0x000fea0003800000 */
[----:B-1234-:R-:W1:Y:S01]  /*0780*/  LDS R4, [UR60+0x8] ;  /* 0x0000083cff047984 */ /* 0x01ee620008000800 */
[----:B------:R-:W2:Y:S01]  /*0790*/  LDC.64 R16, c[0x0][0x218] ;  /* 0x00008600ff107b82 */ /* 0x000ea20000000a00 */
[----:B------:R-:W-:Y:S02]  /*07a0*/  IMAD.MOV.U32 R5, RZ, RZ, 0x70 ;  /* 0x00000070ff057424 */ /* 0x000fe400078e00ff */
[----:B--2---:R2:W-:Y:S03]  /*07b0*/  STS.64 [UR60], R16 ;  /* 0x00000010ff007988 */ /* 0x0045e60008000a3c */
[----:B-1----:R-:W-:-:S05]  /*07c0*/  LOP3.LUT R4, R4, 0x10, R5, 0xd8, !PT ;  /* 0x0000001004047812 */ /* 0x002fca00078ed805 */
[----:B------:R2:W-:Y:S02]  /*07d0*/  STS [UR60+0x8], R4 ;  /* 0x00000804ff007988 */ /* 0x0005e4000800083c */
.L_x_15:
[----:B----4-:R-:W-:Y:S05]  /*07e0*/  BSYNC B1 ;  /* 0x0000000000017941 */ /* 0x010fea0003800000 */
.L_x_14:
[----:B------:R-:W-:Y:S04]  /*07f0*/  BSSY B1, `(.L_x_16) ;  /* 0x000000a000017945 */ /* 0x000fe80003800000 */
[----:B------:R-:W-:Y:S05]  /*0800*/  @P1 BRA `(.L_x_17) ;  /* 0x0000000000201947 */ /* 0x000fea0003800000 */
[----:B-123--:R-:W1:Y:S01]  /*0810*/  LDS R4, [UR60+0x34] ;  /* 0x0000343cff047984 */ /* 0x00ee620008000800 */
[----:B------:R-:W-:Y:S02]  /*0820*/  IMAD.MOV.U32 R17, RZ, RZ, 0x3f000000 ;  /* 0x3f000000ff117424 */ /* 0x000fe400078e00ff */
[----:B------:R-:W-:Y:S01]  /*0830*/  @!P1 IMAD.MOV.U32 R5, RZ, RZ, 0x7f ;  /* 0x0000007fff059424 */ /* 0x000fe200078e00ff */
[----:B------:R-:W2:Y:S02]  /*0840*/  @!P1 LDS R10, [UR60+0x38] ;  /* 0x0000383cff0a9984 */ /* 0x000ea40008000800 */
[----:B-1----:R-:W-:Y:S02]  /*0850*/  LOP3.LUT R4, R4, 0xff000000, R17, 0xb8, !PT ;  /* 0xff00000004047812 */ /* 0x002fe400078eb811 */
[----:B--2---:R-:W-:-:S03]  /*0860*/  @!P1 LOP3.LUT R5, R10, 0xff, R5, 0xb8, !PT ;  /* 0x000000ff0a059812 */ /* 0x004fc600078eb805 */
[----:B------:R4:W-:Y:S04]  /*0870*/  STS [UR60+0x34], R4 ;  /* 0x00003404ff007988 */ /* 0x0009e8000800083c */
[----:B------:R4:W-:Y:S02]  /*0880*/  @!P1 STS [UR60+0x38], R5 ;  /* 0x00003805ff009988 */ /* 0x0009e4000800083c */
.L_x_17:
[----:B------:R-:W-:Y:S05]  /*0890*/  BSYNC B1 ;  /* 0x0000000000017941 */ /* 0x000fea0003800000 */
.L_x_16:
[----:B------:R-:W-:Y:S04]  /*08a0*/  BSSY B1, `(.L_x_18) ;  /* 0x0000004000017945 */ /* 0x000fe80003800000 */
[----:B------:R-:W-:Y:S05]  /*08b0*/  @P1 BRA `(.L_x_19) ;  /* 0x0000000000081947 */ /* 0x000fea0003800000 */
[----:B------:R1:W-:Y:S04]  /*08c0*/  STS [UR60+0x24], R6 ;  /* 0x00002406ff007988 */ /* 0x0003e8000800083c */
[----:B------:R1:W-:Y:S02]  /*08d0*/  STS [UR60+0x20], R14 ;  /* 0x0000200eff007988 */ /* 0x0003e4000800083c */
.L_x_19:
[----:B------:R-:W-:Y:S05]  /*08e0*/  BSYNC B1 ;  /* 0x0000000000017941 */ /* 0x000fea0003800000 */
.L_x_18:
[----:B------:R-:W-:Y:S04]  /*08f0*/  BSSY B1, `(.L_x_20) ;  /* 0x000000e000017945 */ /* 0x000fe80003800000 */
[----:B------:R-:W-:Y:S05]  /*0900*/  @P1 BRA `(.L_x_21) ;  /* 0x0000000000301947 */ /* 0x000fea0003800000 */
[----:B----4-:R-:W4:Y:S01]  /*0910*/  LDS R5, [UR60+0x34] ;  /* 0x0000343cff057984 */ /* 0x010f220008000800 */
[----:B--2---:R-:W2:Y:S03]  /*0920*/  LDC.64 R16, c[0x0][0x240] ;  /* 0x00009000ff107b82 */ /* 0x004ea60000000a00 */
[----:B-1-3--:R-:W1:Y:S01]  /*0930*/  LDS R4, [UR60+0x1c] ;  /* 0x00001c3cff047984 */ /* 0x00ae620008000800 */
[C---:B--2---:R-:W-:Y:S01]  /*0940*/  SHF.L.U64.HI R17, R16.reuse, 0x1, R17 ;  /* 0x0000000110117819 */ /* 0x044fe20000010211 */
[----:B------:R-:W-:-:S03]  /*0950*/  IMAD.SHL.U32 R6, R16, 0x2, RZ ;  /* 0x0000000210067824 */ /* 0x000fc600078e00ff */
[--C-:B------:R-:W-:Y:S02]  /*0960*/  SHF.R.U32.HI R19, RZ, 0x4, R17.reuse ;  /* 0x00000004ff137819 */ /* 0x100fe40000011611 */
[----:B------:R-:W-:-:S05]  /*0970*/  SHF.R.U64 R6, R6, 0x4, R17 ;  /* 0x0000000406067819 */ /* 0x000fca0000001211 */
[----:B------:R2:W-:Y:S01]  /*0980*/  STS [UR60+0xc], R6 ;  /* 0x00000c06ff007988 */ /* 0x0005e2000800083c */
[----:B----4-:R-:W-:Y:S02]  /*0990*/  LOP3.LUT R5, R5, 0x7, RZ, 0xb8, !PT ;  /* 0x0000000705057812 */ /* 0x010fe400078eb8ff */
[----:B-1----:R-:W-:-:S03]  /*09a0*/  LOP3.LUT R4, R4, 0xf, R19, 0xb8, !PT ;  /* 0x0000000f04047812 */ /* 0x002fc600078eb813 */
[----:B------:R2:W-:Y:S04]  /*09b0*/  STS [UR60+0x34], R5 ;  /* 0x00003405ff007988 */ /* 0x0005e8000800083c */
[----:B------:R2:W-:Y:S02]  /*09c0*/  STS [UR60+0x1c], R4 ;  /* 0x00001c04ff007988 */ /* 0x0005e4000800083c */
.L_x_21:
[----:B------:R-:W-:Y:S05]  /*09d0*/  BSYNC B1 ;  /* 0x0000000000017941 */ /* 0x000fea0003800000 */
.L_x_20:
[----:B------:R-:W-:Y:S04]  /*09e0*/  BSSY B2, `(.L_x_22) ;  /* 0x000001a000027945 */ /* 0x000fe80003800000 */
[----:B------:R-:W-:Y:S04]  /*09f0*/  BSSY B1, `(.L_x_23) ;  /* 0x0000015000017945 */ /* 0x000fe80003800000 */
[----:B------:R-:W-:Y:S05]  /*0a00*/  @P1 BRA `(.L_x_24) ;  /* 0x0000000000201947 */ /* 0x000fea0003800000 */
[----:B-1234-:R-:W1:Y:S02]  /*0a10*/  LDS R4, [UR60+0x34] ;  /* 0x0000343cff047984 */ /* 0x01ee640008000800 */
[----:B-1----:R-:W-:-:S05]  /*0a20*/  LOP3.LUT R4, R4, 0x38, RZ, 0xb8, !PT ;  /* 0x0000003804047812 */ /* 0x002fca00078eb8ff */
[----:B------:R1:W-:Y:S01]  /*0a30*/  STS [UR60+0x34], R4 ;  /* 0x00003404ff007988 */ /* 0x0003e2000800083c */
[----:B------:R-:W-:Y:S05]  /*0a40*/  @P1 BRA `(.L_x_25) ;  /* 0x0000000000201947 */ /* 0x000fea0003800000 */
[----:B-1----:R-:W1:Y:S01]  /*0a50*/  LDS R4, [UR60+0x8] ;  /* 0x0000083cff047984 */ /* 0x002e620008000800 */
[----:B------:R-:W-:-:S05]  /*0a60*/  IMAD.MOV.U32 R5, RZ, RZ, 0x780 ;  /* 0x00000780ff057424 */ /* 0x000fca00078e00ff */
[----:B-1----:R-:W-:-:S05]  /*0a70*/  LOP3.LUT R4, R4, 0x300, R5, 0xd8, !PT ;  /* 0x0000030004047812 */ /* 0x002fca00078ed805 */
[----:B------:R1:W-:Y:S02]  /*0a80*/  STS [UR60+0x8], R4 ;  /* 0x00000804ff007988 */ /* 0x0003e4000800083c */
.L_x_24:
[----:B------:R-:W-:Y:S05]  /*0a90*/  @P1 BRA `(.L_x_26) ;  /* 0x0000000000281947 */ /* 0x000fea0003800000 */
[----:B-1234-:R-:W1:Y:S02]  /*0aa0*/  LDS R4, [UR60+0x8] ;  /* 0x0000083cff047984 */ /* 0x01ee640008000800 */
[----:B-1----:R-:W-:-:S05]  /*0ab0*/  LOP3.LUT R4, R4, 0x1800, RZ, 0xb8, !PT ;  /* 0x0000180004047812 */ /* 0x002fca00078eb8ff */
[----:B------:R2:W-:Y:S02]  /*0ac0*/  STS [UR60+0x8], R4 ;  /* 0x00000804ff007988 */ /* 0x0005e4000800083c */
.L_x_25:
[----:B------:R-:W-:Y:S05]  /*0ad0*/  @P1 BREAK B1 ;  /* 0x0000000000011942 */ /* 0x000fea0003800000 */
[----:B------:R-:W-:Y:S05]  /*0ae0*/  @P1 BRA `(.L_x_27) ;  /* 0x0000000000241947 */ /* 0x000fea0003800000 */
[----:B-12---:R-:W1:Y:S01]  /*0af0*/  LDS R4, [UR60+0x8] ;  /* 0x0000083cff047984 */ /* 0x006e620008000800 */
[----:B------:R-:W-:-:S05]  /*0b00*/  IMAD.MOV.U32 R5, RZ, RZ, 0x6000 ;  /* 0x00006000ff057424 */ /* 0x000fca00078e00ff */
[----:B-1----:R-:W-:-:S04]  /*0b10*/  LOP3.LUT R4, R4, 0x6000, R5, 0xd8, !PT ;  /* 0x0000600004047812 */ /* 0x002fc800078ed805 */
[----:B------:R-:W-:-:S05]  /*0b20*/  LOP3.LUT R4, R4, 0x400000, RZ, 0xb8, !PT ;  /* 0x0040000004047812 */ /* 0x000fca00078eb8ff */
[----:B------:R1:W-:Y:S02]  /*0b30*/  STS [UR60+0x8], R4 ;  /* 0x00000804ff007988 */ /* 0x0003e4000800083c */
.L_x_26:
[----:B------:R-:W-:Y:S05]  /*0b40*/  BSYNC B1 ;  /* 0x0000000000017941 */ /* 0x000fea0003800000 */
.L_x_23:
[----:B-1234-:R-:W1:Y:S02]  /*0b50*/  @!P1 LDS R4, [UR60+0x8] ;  /* 0x0000083cff049984 */ /* 0x01ee640008000800 */
[----:B-1----:R-:W-:-:S05]  /*0b60*/  @!P1 LOP3.LUT R4, R4, 0x8000, RZ, 0xb8, !PT ;  /* 0x0000800004049812 */ /* 0x002fca00078eb8ff */
[----:B------:R3:W-:Y:S02]  /*0b70*/  @!P1 STS [UR60+0x8], R4 ;  /* 0x00000804ff009988 */ /* 0x0007e4000800083c */
.L_x_27:
[----:B------:R-:W-:Y:S05]  /*0b80*/  BSYNC B2 ;  /* 0x0000000000027941 */ /* 0x000fea0003800000 */
.L_x_22:
[----:B------:R-:W-:Y:S05]  /*0b90*/  WARPSYNC.ALL ;  /* 0x0000000000007948 */ /* 0x000fea0003800000 */
[----:B------:R-:W-:-:S05]  /*0ba0*/  VIADD R6, R8, 0x80 ;  /* 0x0000008008067836 */ /* 0x000fca0000000000 */
[----:B------:R-:W-:-:S04]  /*0bb0*/  IADD3 R10, P2, R6, R2, RZ ;  /* 0x00000002060a7210 */ /* 0x000fc80007f5e0ff */
[----:B------:R-:W-:Y:S01]  /*0bc0*/  LEA.HI.X.SX32 R6, R6, R3, 0x1, P2 ;  /* 0x0000000306067211 */ /* 0x000fe200010f0eff */
[----:B------:R-:W-:Y:S08]  /*0bd0*/  @P0 BRA `(.L_x_28) ;  /* 0x0000000000300947 */ /* 0x000ff00003800000 */
        /* <DEDUP_REMOVED lines=12> */
.L_x_28:
[----:B------:R-:W-:Y:S05]  /*0ca0*/  @P0 BRA `(.L_x_29) ;  /* 0x00000000000c0947 */ /* 0x000fea0003800000 */
[----:B------:R0:W-:Y:S01]  /*0cb0*/  UTMACMDFLUSH ;  /* 0x00000000000079b7 */ /* 0x0001e20000000000 */
[----:B------:R-:W-:Y:S05]  /*0cc0*/  @P0 BRA `(.L_x_29) ;  /* 0x0000000000040947 */ /* 0x000fea0003800000 */
[----:B------:R-:W-:-:S04]  /*0cd0*/  DEPBAR.LE SB0, 0x0 ;  /* 0x000080000000791a */ /* 0x000fc80000000000 */
.L_x_29:
        /* <DEDUP_REMOVED lines=13> */
.L_x_31:
[----:B----4-:R-:W-:Y:S05]  /*0db0*/  BSYNC B2 ;  /* 0x0000000000027941 */ /* 0x010fea0003800000 */
.L_x_30:
[----:B------:R-:W-:Y:S04]  /*0dc0*/  BSSY B3, `(.L_x_32) ;  /* 0x0000011000037945 */ /* 0x000fe80003800000 */
[----:B------:R-:W-:Y:S04]  /*0dd0*/  BSSY B2, `(.L_x_33) ;  /* 0x000000e000027945 */ /* 0x000fe80003800000 */
[----:B------:R-:W-:Y:S05]  /*0de0*/  @P1 BRA `(.L_x_34) ;  /* 0x0000000000241947 */ /* 0x000fea0003800000 */
[----:B-123--:R-:W1:Y:S01]  /*0df0*/  LDS R4, [UR60+0x34] ;  /* 0x0000343cff047984 */ /* 0x00ee620008000800 */
[----:B------:R-:W-:-:S05]  /*0e00*/  IMAD.MOV.U32 R5, RZ, RZ, 0x3f000000 ;  /* 0x3f000000ff057424 */ /* 0x000fca00078e00ff */
[----:B-1----:R-:W-:-:S05]  /*0e10*/  LOP3.LUT R4, R4, 0xff000000, R5, 0xb8, !PT ;  /* 0xff00000004047812 */ /* 0x002fca00078eb805 */
[----:B------:R1:W-:Y:S01]  /*0e20*/  STS [UR60+0x34], R4 ;  /* 0x00003404ff007988 */ /* 0x0003e2000800083c */
[----:B------:R-:W-:Y:S05]  /*0e30*/  @P1 BRA `(.L_x_35) ;  /* 0x00000000001c1947 */ /* 0x000fea0003800000 */
[----:B-1----:R-:W1:Y:S01]  /*0e40*/  LDS R4, [UR60+0x38] ;  /* 0x0000383cff047984 */ /* 0x002e620008000800 */
[----:B------:R-:W-:-:S05]  /*0e50*/  IMAD.MOV.U32 R5, RZ, RZ, 0xff ;  /* 0x000000ffff057424 */ /* 0x000fca00078e00ff */
[----:B-1----:R-:W-:-:S05]  /*0e60*/  LOP3.LUT R4, R4, 0xff, R5, 0xb8, !PT ;  /* 0x000000ff04047812 */ /* 0x002fca00078eb805 */
[----:B------:R4:W-:Y:S02]  /*0e70*/  STS [UR60+0x38], R4 ;  /* 0x00003804ff007988 */ /* 0x0009e4000800083c */
.L_x_34:
[----:B------:R-:W-:Y:S05]  /*0e80*/  @P1 BREAK B2 ;  /* 0x0000000000021942 */ /* 0x000fea0003800000 */
[----:B------:R-:W-:Y:S05]  /*0e90*/  @P1 BRA `(.L_x_36) ;  /* 0x00000000000c1947 */ /* 0x000fea0003800000 */
[----:B------:R1:W-:Y:S02]  /*0ea0*/  STS [UR60+0x20], R14 ;  /* 0x0000200eff007988 */ /* 0x0003e4000800083c */
.L_x_35:
[----:B------:R-:W-:Y:S05]  /*0eb0*/  BSYNC B2 ;  /* 0x0000000000027941 */ /* 0x000fea0003800000 */
.L_x_33:
[----:B------:R1:W-:Y:S02]  /*0ec0*/  @!P1 STS [UR60+0x24], R13 ;  /* 0x0000240dff009988 */ /* 0x0003e4000800083c */
.L_x_36:
[----:B------:R-:W-:Y:S05]  /*0ed0*/  BSYNC B3 ;  /* 0x0000000000037941 */ /* 0x000fea0003800000 */
.L_x_32:
[----:B------:R-:W-:Y:S05]  /*0ee0*/  WARPSYNC.ALL ;  /* 0x0000000000007948 */ /* 0x000fea0003800000 */
[----:B------:R-:W-:Y:S04]  /*0ef0*/  BSSY B3, `(.L_x_37) ;  /* 0x000000e000037945 */ /* 0x000fe80003800000 */
[----:B------:R-:W-:Y:S05]  /*0f00*/  @P1 BRA `(.L_x_38) ;  /* 0x0000000000301947 */ /* 0x000fea0003800000 */
[----:B------:R-:W5:Y:S01]  /*0f10*/  LDS R5, [UR60+0x34] ;  /* 0x0000343cff057984 */ /* 0x000f620008000800 */
[----:B-1----:R-:W1:Y:S03]  /*0f20*/  LDC.64 R12, c[0x0][0x248] ;  /* 0x00009200ff0c7b82 */ /* 0x002e660000000a00 */
[----:B--234-:R-:W2:Y:S01]  /*0f30*/  LDS R4, [UR60+0x1c] ;  /* 0x00001c3cff047984 */ /* 0x01cea20008000800 */
[C---:B-1----:R-:W-:Y:S01]  /*0f40*/  SHF.L.U64.HI R13, R12.reuse, 0x1, R13 ;  /* 0x000000010c0d7819 */ /* 0x042fe2000001020d */
[----:B------:R-:W-:-:S03]  /*0f50*/  IMAD.SHL.U32 R12, R12, 0x2, RZ ;  /* 0x000000020c0c7824 */ /* 0x000fc600078e00ff */
[--C-:B------:R-:W-:Y:S02]  /*0f60*/  SHF.R.U32.HI R17, RZ, 0x4, R13.reuse ;  /* 0x00000004ff117819 */ /* 0x100fe4000001160d */
[----:B------:R-:W-:-:S05]  /*0f70*/  SHF.R.U64 R12, R12, 0x4, R13 ;  /* 0x000000040c0c7819 */ /* 0x000fca000000120d */
[----:B------:R1:W-:Y:S01]  /*0f80*/  STS [UR60+0xc], R12 ;  /* 0x00000c0cff007988 */ /* 0x0003e2000800083c */
[----:B-----5:R-:W-:Y:S02]  /*0f90*/  LOP3.LUT R5, R5, 0x7, RZ, 0xb8, !PT ;  /* 0x0000000705057812 */ /* 0x020fe400078eb8ff */
[----:B--2---:R-:W-:-:S03]  /*0fa0*/  LOP3.LUT R4, R4, 0xf, R17, 0xb8, !PT ;  /* 0x0000000f04047812 */ /* 0x004fc600078eb811 */
[----:B------:R1:W-:Y:S04]  /*0fb0*/  STS [UR60+0x34], R5 ;  /* 0x00003405ff007988 */ /* 0x0003e8000800083c */
[----:B------:R1:W-:Y:S02]  /*0fc0*/  STS [UR60+0x1c], R4 ;  /* 0x00001c04ff007988 */ /* 0x0003e4000800083c */
.L_x_38:
[----:B------:R-:W-:Y:S05]  /*0fd0*/  BSYNC B3 ;  /* 0x0000000000037941 */ /* 0x000fea0003800000 */
.L_x_37:
        /* <DEDUP_REMOVED lines=11> */
.L_x_41:
[----:B------:R-:W-:Y:S05]  /*1090*/  @P1 BRA `(.L_x_43) ;  /* 0x0000000000281947 */ /* 0x000fea0003800000 */
[----:B-1234-:R-:W1:Y:S02]  /*10a0*/  LDS R4, [UR60+0x8] ;  /* 0x0000083cff047984 */ /* 0x01ee640008000800 */
[----:B-1----:R-:W-:-:S05]  /*10b0*/  LOP3.LUT R4, R4, 0x1800, RZ, 0xb8, !PT ;  /* 0x0000180004047812 */ /* 0x002fca00078eb8ff */
[----:B------:R2:W-:Y:S02]  /*10c0*/  STS [UR60+0x8], R4 ;  /* 0x00000804ff007988 */ /* 0x0005e4000800083c */
.L_x_42:
[----:B------:R-:W-:Y:S05]  /*10d0*/  @P1 BREAK B4 ;  /* 0x0000000000041942 */ /* 0x000fea0003800000 */
[----:B------:R-:W-:Y:S05]  /*10e0*/  @P1 BRA `(.L_x_44) ;  /* 0x0000000000241947 */ /* 0x000fea0003800000 */
[----:B-12---:R-:W1:Y:S01]  /*10f0*/  LDS R4, [UR60+0x8] ;  /* 0x0000083cff047984 */ /* 0x006e620008000800 */
[----:B------:R-:W-:-:S05]  /*1100*/  IMAD.MOV.U32 R5, RZ, RZ, 0x6000 ;  /* 0x00006000ff057424 */ /* 0x000fca00078e00ff */
[----:B-1----:R-:W-:-:S04]  /*1110*/  LOP3.LUT R4, R4, 0x6000, R5, 0xd8, !PT ;  /* 0x0000600004047812 */ /* 0x002fc800078ed805 */
[----:B------:R-:W-:-:S05]  /*1120*/  LOP3.LUT R4, R4, 0x400000, RZ, 0xb8, !PT ;  /* 0x0040000004047812 */ /* 0x000fca00078eb8ff */
[----:B------:R1:W-:Y:S02]  /*1130*/  STS [UR60+0x8], R4 ;  /* 0x00000804ff007988 */ /* 0x0003e4000800083c */
.L_x_43:
[----:B------:R-:W-:Y:S05]  /*1140*/  BSYNC B4 ;  /* 0x0000000000047941 */ /* 0x000fea0003800000 */
.L_x_40:
[----:B-1234-:R-:W1:Y:S02]  /*1150*/  @!P1 LDS R4, [UR60+0x8] ;  /* 0x0000083cff049984 */ /* 0x01ee640008000800 */
[----:B-1----:R-:W-:-:S05]  /*1160*/  @!P1 LOP3.LUT R4, R4, 0x8000, RZ, 0xb8, !PT ;  /* 0x0000800004049812 */ /* 0x002fca00078eb8ff */
[----:B------:R3:W-:Y:S02]  /*1170*/  @!P1 STS [UR60+0x8], R4 ;  /* 0x00000804ff009988 */ /* 0x0007e4000800083c */
.L_x_44:
[----:B------:R-:W-:Y:S05]  /*1180*/  BSYNC B3 ;  /* 0x0000000000037941 */ /* 0x000fea0003800000 */
.L_x_39:
[----:B------:R-:W-:Y:S05]  /*1190*/  WARPSYNC.ALL ;  /* 0x0000000000007948 */ /* 0x000fea0003800000 */
[----:B------:R4:W-:Y:S01]  /*11a0*/  STL [R1+0x400], RZ ;  /* 0x000400ff01007387 */ /* 0x0009e20000100800 */
[----:B-123--:R-:W-:Y:S01]  /*11b0*/  VIADD R4, R8, 0x100 ;  /* 0x0000010008047836 */ /* 0x00efe20000000000 */
[----:B------:R-:W-:Y:S02]  /*11c0*/  ISETP.GE.AND P2, PT, R18, 0x1, PT ;  /* 0x000000011200780c */ /* 0x000fe40003f46270 */
[----:B------:R-:W-:Y:S01]  /*11d0*/  CS2R R24, SRZ ;  /* 0x0000000000187805 */ /* 0x000fe2000001ff00 */
[----:B------:R4:W-:Y:S01]  /*11e0*/  STL [R1+0x404], RZ ;  /* 0x000404ff01007387 */ /* 0x0009e20000100800 */
[----:B------:R-:W-:-:S02]  /*11f0*/  CS2R R26, SRZ ;  /* 0x00000000001a7805 */ /* 0x000fc4000001ff00 */
[C---:B------:R-:W-:Y:S02]  /*1200*/  IADD3 R8, P3, R4.reuse, R2, RZ ;  /* 0x0000000204087210 */ /* 0x040fe40007f7e0ff */
[----:B------:R-:W-:Y:S01]  /*1210*/  CS2R R28, SRZ ;  /* 0x00000000001c7805 */ /* 0x000fe2000001ff00 */
[----:B------:R4:W-:Y:S01]  /*1220*/  STL [R1+0x408], RZ ;  /* 0x000408ff01007387 */ /* 0x0009e20000100800 */
[----:B------:R-:W-:Y:S02]  /*1230*/  CS2R R30, SRZ ;  /* 0x00000000001e7805 */ /* 0x000fe4000001ff00 */
[----:B------:R-:W-:Y:S02]  /*1240*/  LEA.HI.X.SX32 R5, R4, R3, 0x1, P3 ;  /* 0x0000000304057211 */ /* 0x000fe400018f0eff */
[----:B------:R-:W-:Y:S01]  /*1250*/  CS2R R32, SRZ ;  /* 0x0000000000207805 */ /* 0x000fe2000001ff00 */
[----:B------:R4:W-:Y:S01]  /*1260*/  STL [R1+0x40c], RZ ;  /* 0x00040cff01007387 */ /* 0x0009e20000100800 */
[----:B------:R-:W-:-:S02]  /*1270*/  CS2R R34, SRZ ;  /* 0x0000000000227805 */ /* 0x000fc4000001ff00 */
[----:B------:R-:W-:Y:S02]  /*1280*/  CS2R R36, SRZ ;  /* 0x0000000000247805 */ /* 0x000fe4000001ff00 */
[----:B------:R-:W-:Y:S01]  /*1290*/  CS2R R38, SRZ ;  /* 0x0000000000267805 */ /* 0x000fe2000001ff00 */
[----:B------:R4:W-:Y:S01]  /*12a0*/  STL [R1+0x410], RZ ;  /* 0x000410ff01007387 */ /* 0x0009e20000100800 */
[----:B------:R-:W-:Y:S02]  /*12b0*/  CS2R R40, SRZ ;  /* 0x0000000000287805 */ /* 0x000fe4000001ff00 */
[----:B------:R-:W-:Y:S02]  /*12c0*/  CS2R R42, SRZ ;  /* 0x00000000002a7805 */ /* 0x000fe4000001ff00 */
        /* <DEDUP_REMOVED lines=38> */
[----:B------:R-:W-:-:S03]  /*1530*/  CS2R R100, SRZ ;  /* 0x0000000000647805 */ /* 0x000fc6000001ff00 */
[----:B------:R4:W-:Y:S04]  /*1540*/  STL [R1+0x43c], RZ ;  /* 0x00043cff01007387 */ /* 0x0009e80000100800 */
        /* <DEDUP_REMOVED lines=240> */
[----:B------:R4:W-:Y:S04]  /*2450*/  STL [R1], RZ ;  /* 0x000000ff01007387 */ /* 0x0009e80000100800 */
        /* <DEDUP_REMOVED lines=127> */
[----:B------:R4:W-:Y:S04]  /*2c50*/  STL [R1+0x664], R8 ;  /* 0x0006640801007387 */ /* 0x0009e80000100800 */
[----:B------:R4:W-:Y:S01]  /*2c60*/  STL [R1+0x660], R5 ;  /* 0x0006600501007387 */ /* 0x0009e20000100800 */
[----:B------:R-:W-:Y:S05]  /*2c70*/  @P0 BRA `(.L_x_45) ;  /* 0x0000000000300947 */ /* 0x000fea0003800000 */
[----:B------:R-:W1:Y:S01]  /*2c80*/  S2R R2, SR_LANEID ;  /* 0x0000000000027919 */ /* 0x000e620000000000 */
[----:B------:R-:W-:Y:S05]  /*2c90*/  WARPSYNC.ALL ;  /* 0x0000000000007948 */ /* 0x000fea0003800000 */
[----:B-1----:R-:W-:-:S05]  /*2ca0*/  IMAD.SHL.U32 R2, R2, 0x4, RZ ;  /* 0x0000000402027824 */ /* 0x002fca00078e00ff */
[----:B------:R1:W2:Y:S01]  /*2cb0*/  LDS R4, [R2+UR60] ;  /* 0x0000003c02047984 */ /* 0x0002a20008000800 */
[----:B------:R-:W-:Y:S02]  /*2cc0*/  R2UR UR4, R8 ;  /* 0x00000000080472ca */ /* 0x000fe400000e0000 */
[----:B------:R-:W-:Y:S02]  /*2cd0*/  R2UR UR5, R5 ;  /* 0x00000000050572ca */ /* 0x000fe400000e0000 */
[----:B-1----:R-:W-:-:S05]  /*2ce0*/  IADD3 R2, P3, R2, R8, RZ ;  /* 0x0000000802027210 */ /* 0x002fca0007f7e0ff */
[----:B------:R-:W-:-:S05]  /*2cf0*/  IMAD.X R3, RZ, RZ, R5, P3 ;  /* 0x000000ffff037224 */ /* 0x000fca00018e0605 */
[----:B--2---:R1:W5:Y:S01]  /*2d00*/  ATOMG.E.EXCH.STRONG.GPU PT, RZ, [R2], R4 ;  /* 0x0000000402ff73a8 */ /* 0x00436200041ee100 */
[----:B------:R-:W-:-:S04]  /*2d10*/  DEPBAR {5,4,3,2,1,0} ;  /* 0x0000003f0000791a */ /* 0x000fc80000000000 */
[----:B------:R1:W-:Y:S01]  /*2d20*/  UTMACCTL.IV [UR4] ;  /* 0x00000000040079b9 */ /* 0x0003e20008000000 */
[----:B------:R-:W-:Y:S01]  /*2d30*/  NOP ;  /* 0x0000000000007918 */ /* 0x000fe20000000000 */
.L_x_45:
[----:B------:R-:W-:Y:S05]  /*2d40*/  @P0 BRA `(.L_x_46) ;  /* 0x00000000000c0947 */ /* 0x000fea0003800000 */
[----:B------:R0:W-:Y:S01]  /*2d50*/  UTMACMDFLUSH ;  /* 0x00000000000079b7 */ /* 0x0001e20000000000 */
[----:B------:R-:W-:Y:S05]  /*2d60*/  @P0 BRA `(.L_x_46) ;  /* 0x0000000000040947 */ /* 0x000fea0003800000 */
[----:B------:R-:W-:-:S04]  /*2d70*/  DEPBAR.LE SB0, 0x0 ;  /* 0x000080000000791a */ /* 0x000fc80000000000 */
.L_x_46:
[----:B------:R-:W-:Y:S05]  /*2d80*/  WARPSYNC.ALL ;  /* 0x0000000000007948 */ /* 0x000fea0003800000 */
[----:B------:R-:W2:Y:S08]  /*2d90*/  S2UR UR35, SR_CTAID.X ;  /* 0x00000000002379c3 */ /* 0x000eb00000002500 */
[----:B-----5:R-:W-:Y:S01]  /*2da0*/  BAR.SYNC.DEFER_BLOCKING 0x0 ;  /* 0x0000000000007b1d */ /* 0x020fe20000010000 */
[----:B------:R-:W-:-:S02]  /*2db0*/  CS2R R102, SRZ ;  /* 0x0000000000667805 */ /* 0x000fc4000001ff00 */
[----:B------:R-:W-:Y:S02]  /*2dc0*/  CS2R R104, SRZ ;  /* 0x0000000000687805 */ /* 0x000fe4000001ff00 */
[----:B------:R-:W-:Y:S02]  /*2dd0*/  CS2R R106, SRZ ;  /* 0x00000000006a7805 */ /* 0x000fe4000001ff00 */
[----:B------:R-:W-:Y:S02]  /*2de0*/  CS2R R108, SRZ ;  /* 0x00000000006c7805 */ /* 0x000fe4000001ff00 */
[----:B------:R-:W-:Y:S01]  /*2df0*/  CS2R R110, SRZ ;  /* 0x00000000006e7805 */ /* 0x000fe2000001ff00 */
[----:B------:R-:W-:Y:S01]  /*2e00*/  VOTEU.ALL UP0, P1 ;  /* 0x00000000003f7886 */ /* 0x000fe20000800000 */
[----:B-1----:R-:W-:Y:S01]  /*2e10*/  UMOV UR4, 0x1 ;  /* 0x0000000100047882 */ /* 0x002fe20000000000 */
[----:B------:R-:W-:Y:S02]  /*2e20*/  CS2R R112, SRZ ;  /* 0x0000000000707805 */ /* 0x000fe4000001ff00 */
[----:B------:R-:W-:-:S02]  /*2e30*/  CS2R R114, SRZ ;  /* 0x0000000000727805 */ /* 0x000fc4000001ff00 */
[----:B------:R-:W-:Y:S01]  /*2e40*/  CS2R R116, SRZ ;  /* 0x0000000000747805 */ /* 0x000fe2000001ff00 */
[----:B------:R-:W-:-:S04]  /*2e50*/  @!UP0 UIADD3 UR4, -UR4, 0x100000, URZ ;  /* 0x0010000004048890 */ /* 0x000fc8000fffe13f */
[----:B------:R-:W-:Y:S02]  /*2e60*/  @!UP0 USHF.L.U32 UR5, UR4, 0xb, URZ ;  /* 0x0000000b04058899 */ /* 0x000fe4000800063f */
[----:B------:R-:W-:Y:S01]  /*2e70*/  @!UP0 USHF.L.U32 UR4, UR4, 0x1, URZ ;  /* 0x0000000104048899 */ /* 0x000fe2000800063f */
[----:B------:R-:W-:Y:S01]  /*2e80*/  CS2R R118, SRZ ;  /* 0x0000000000767805 */ /* 0x000fe2000001ff00 */
[----:B------:R-:W-:Y:S01]  /*2e90*/  VOTEU.ALL UP0, P1 ;  /* 0x00000000003f7886 */ /* 0x000fe20000800000 */
[----:B------:R-:W-:Y:S02]  /*2ea0*/  CS2R R120, SRZ ;  /* 0x0000000000787805 */ /* 0x000fe4000001ff00 */
[----:B------:R-:W-:Y:S02]  /*2eb0*/  CS2R R122, SRZ ;  /* 0x00000000007a7805 */ /* 0x000fe4000001ff00 */
[----:B------:R-:W-:Y:S02]  /*2ec0*/  CS2R R124, SRZ ;  /* 0x00000000007c7805 */ /* 0x000fe4000001ff00 */
[----:B------:R-:W-:-:S02]  /*2ed0*/  CS2R R126, SRZ ;  /* 0x00000000007e7805 */ /* 0x000fc4000001ff00 */
[----:B------:R-:W-:Y:S02]  /*2ee0*/  CS2R R128, SRZ ;  /* 0x0000000000807805 */ /* 0x000fe4000001ff00 */
[----:B------:R-:W-:Y:S02]  /*2ef0*/  CS2R R130, SRZ ;  /* 0x0000000000827805 */ /* 0x000fe4000001ff00 */
[----:B------:R-:W-:Y:S02]  /*2f00*/  CS2R R132, SRZ ;  /* 0x0000000000847805 */ /* 0x000fe4000001ff00 */
[----:B------:R-:W-:Y:S02]  /*2f10*/  CS2R R134, SRZ ;  /* 0x0000000000867805 */ /* 0x000fe4000001ff00 */
[----:B------:R-:W-:Y:S01]  /*2f20*/  CS2R R136, SRZ ;  /* 0x0000000000887805 */ /* 0x000fe2000001ff00 */
[----:B--2---:R-:W-:Y:S01]  /*2f30*/  USHF.L.U32 UR35, UR35, 0x8, URZ ;  /* 0x0000000823237899 */ /* 0x004fe2000800063f */
[----:B------:R-:W1:Y:S02]  /*2f40*/  FENCE.VIEW.ASYNC.S ;  /* 0x00000000000073c6 */ /* 0x000e640000000000 */
[----:B-1----:R1:W2:Y:S01]  /*2f50*/  @!UP0 SYNCS.EXCH.64 URZ, [UR60+0x20000], UR4 ;  /* 0x020000043c3f85b2 */ /* 0x0022a20008000100 */
[----:B------:R-:W-:-:S02]  /*2f60*/  CS2R R138, SRZ ;  /* 0x00000000008a7805 */ /* 0x000fc4000001ff00 */
[----:B------:R-:W-:Y:S02]  /*2f70*/  CS2R R140, SRZ ;  /* 0x00000000008c7805 */ /* 0x000fe4000001ff00 */
[----:B------:R-:W-:Y:S02]  /*2f80*/  CS2R R142, SRZ ;  /* 0x00000000008e7805 */ /* 0x000fe4000001ff00 */
[----:B------:R-:W-:Y:S02]  /*2f90*/  CS2R R144, SRZ ;  /* 0x0000000000907805 */ /* 0x000fe4000001ff00 */
[----:B------:R-:W-:Y:S02]  /*2fa0*/  CS2R R146, SRZ ;  /* 0x0000000000927805 */ /* 0x000fe4000001ff00 */
[----:B------:R-:W-:Y:S02]  /*2fb0*/  CS2R R148, SRZ ;  /* 0x0000000000947805 */ /* 0x000fe4000001ff00 */
[----:B------:R-:W-:Y:S01]  /*2fc0*/  CS2R R150, SRZ ;  /* 0x0000000000967805 */ /* 0x000fe2000001ff00 */
[----:B------:R-:W-:Y:S06]  /*2fd0*/  @!P2 BRA `(.L_x_47) ;  /* 0x000000500050a947 */ /* 0x000fec0003800000 */
[----:B------:R3:W-:Y:S01]  /*2fe0*/  STL [R1+0x400], RZ ;  /* 0x000400ff01007387 */ /* 0x0007e20000100800 */
[----:B------:R-:W-:Y:S01]  /*2ff0*/  IMAD.U32 R3, RZ, RZ, UR60 ;  /* 0x0000003cff037e24 */ /* 0x000fe2000f8e00ff */
[----:B------:R-:W-:Y:S01]  /*3000*/  CS2R R24, SRZ ;  /* 0x0000000000187805 */ /* 0x000fe2000001ff00 */
[----:B------:R-:W-:Y:S01]  /*3010*/  IMAD.U32 R2, RZ, RZ, UR60 ;  /* 0x0000003cff027e24 */ /* 0x000fe2000f8e00ff */
[----:B------:R3:W-:Y:S01]  /*3020*/  STL [R1+0x404], RZ ;  /* 0x000404ff01007387 */ /* 0x0007e20000100800 */
[----:B------:R-:W-:Y:S01]  /*3030*/  IMAD.MOV.U32 R4, RZ, RZ, RZ ;  /* 0x000000ffff047224 */ /* 0x000fe200078e00ff */
[----:B------:R-:W-:Y:S01]  /*3040*/  SHF.R.U32.HI R3, RZ, 0x4, R3 ;  /* 0x00000004ff037819 */ /* 0x000fe20000011603 */
[----:B------:R-:W-:Y:S01]  /*3050*/  VIADD R2, R2, 0x10000 ;  /* 0x0001000002027836 */ /* 0x000fe20000000000 */
[----:B------:R3:W-:Y:S01]  /*3060*/  STL [R1+0x408], RZ ;  /* 0x000408ff01007387 */ /* 0x0007e20000100800 */
[----:B------:R-:W-:Y:S02]  /*3070*/  CS2R R26, SRZ ;  /* 0x00000000001a7805 */ /* 0x000fe4000001ff00 */
[----:B----4-:R-:W-:Y:S01]  /*3080*/  SGXT.U32 R8, R3, 0xe ;  /* 0x0000000e0308781a */ /* 0x010fe20000000000 */
[----:B------:R-:W-:Y:S01]  /*3090*/  IMAD.MOV.U32 R3, RZ, RZ, RZ ;  /* 0x000000ffff037224 */ /* 0x000fe200078e00ff */
[----:B------:R3:W-:Y:S01]  /*30a0*/  STL [R1+0x40c], RZ ;  /* 0x00040cff01007387 */ /* 0x0007e20000100800 */
[----:B------:R-:W-:-:S02]  /*30b0*/  SHF.R.U32.HI R2, RZ, 0x4, R2 ;  /* 0x00000004ff027819 */ /* 0x000fc40000011602 */
[----:B------:R-:W-:Y:S02]  /*30c0*/  CS2R R28, SRZ ;  /* 0x00000000001c7805 */ /* 0x000fe4000001ff00 */
[----:B------:R-:W-:Y:S01]  /*30d0*/  IADD3 R5, P0, R8, 0x2, RZ ;  /* 0x0000000208057810 */ /* 0x000fe20007f1e0ff */
[----:B------:R3:W-:Y:S01]  /*30e0*/  STL [R1+0x410], RZ ;  /* 0x000410ff01007387 */ /* 0x0007e20000100800 */
[----:B------:R-:W-:Y:S02]  /*30f0*/  SGXT.U32 R2, R2, 0xe ;  /* 0x0000000e0202781a */ /* 0x000fe40000000000 */
[----:B------:R-:W-:Y:S02]  /*3100*/  CS2R R30, SRZ ;  /* 0x00000000001e7805 */ /* 0x000fe4000001ff00 */
[----:B------:R-:W-:Y:S01]  /*3110*/  IADD3.X R3, R3, 0x40000040, RZ, P0, !PT ;  /* 0x4000004003037810 */ /* 0x000fe200007fe4ff */
[----:B------:R3:W-:Y:S01]  /*3120*/  STL [R1+0x414], RZ ;  /* 0x000414ff01007387 */ /* 0x0007e20000100800 */
[----:B-1----:R-:W-:-:S02]  /*3130*/  R2UR UR4, R5 ;  /* 0x00000000050472ca */ /* 0x002fc400000e0000 */
[----:B------:R-:W-:Y:S02]  /*3140*/  CS2R R32, SRZ ;  /* 0x0000000000207805 */ /* 0x000fe4000001ff00 */
[----:B------:R-:W-:Y:S01]  /*3150*/  R2UR UR5, R3 ;  /* 0x00000000030572ca */ /* 0x000fe200000e0000 */
[----:B------:R3:W-:Y:S01]  /*3160*/  STL [R1+0x418], RZ ;  /* 0x000418ff01007387 */ /* 0x0007e20000100800 */
[C---:B------:R-:W-:Y:S02]  /*3170*/  IADD3 R12, P2, R2.reuse, 0x4000080, RZ ;  /* 0x04000080020c7810 */ /* 0x040fe40007f5e0ff */
[----:B------:R-:W-:Y:S02]  /*3180*/  CS2R R34, SRZ ;  /* 0x0000000000227805 */ /* 0x000fe4000001ff00 */
[----:B------:R-:W-:Y:S01]  /*3190*/  LOP3.LUT R2, R2, 0x4000000, RZ, 0xfc, !PT ;  /* 0x0400000002027812 */ /* 0x000fe200078efcff */
[----:B------:R3:W-:Y:S01]  /*31a0*/  STL [R1+0x41c], RZ ;  /* 0x00041cff01007387 */ /* 0x0007e20000100800 */
[----:B------:R-:W-:-:S02]  /*31b0*/  IADD3.X R4, R4, 0x40000040, RZ, P2, !PT ;  /* 0x4000004004047810 */ /* 0x000fc400017fe4ff */
[----:B------:R-:W-:Y:S02]  /*31c0*/  CS2R R36, SRZ ;  /* 0x0000000000247805 */ /* 0x000fe4000001ff00 */
[----:B------:R-:W-:Y:S01]  /*31d0*/  R2UR UR6, R12 ;  /* 0x000000000c0672ca */ /* 0x000fe200000e0000 */
[----:B------:R3:W-:Y:S01]  /*31e0*/  STL [R1+0x420], RZ ;  /* 0x000420ff01007387 */ /* 0x0007e20000100800 */
[----:B------:R-:W-:Y:S02]  /*31f0*/  R2UR UR7, R4 ;  /* 0x00000000040772ca */ /* 0x000fe400000e0000 */
[----:B------:R-:W-:Y:S02]  /*3200*/  CS2R R38, SRZ ;  /* 0x0000000000267805 */ /* 0x000fe4000001ff00 */
[----:B------:R-:W-:Y:S01]  /*3210*/  R2UR UR42, R2 ;  /* 0x00000000022a72ca */ /* 0x000fe200000e0000 */
[----:B------:R3:W-:Y:S01]  /*3220*/  STL [R1+0x424], RZ ;  /* 0x000424ff01007387 */ /* 0x0007e20000100800 */
[----:B------:R-:W-:Y:S01]  /*3230*/  UIADD3.64 UR10, UR4, 0x1fe, URZ ;  /* 0x000001fe040a7897 */ /* 0x000fe2000fffe03f */
[----:B------:R-:W-:Y:S01]  /*3240*/  CS2R R40, SRZ ;  /* 0x0000000000287805 */ /* 0x000fe2000001ff00 */
[----:B------:R-:W-:Y:S01]  /*3250*/  UIADD3.64 UR10, UR4, 0x202, URZ ;  /* 0x00000202040a7897 */ /* 0x000fe2000fffe03f */
        /* <DEDUP_REMOVED lines=65> */
[----:B------:R-:W-:Y:S01]  /*3670*/  UIADD3.64 UR14, UR4, 0xc00, URZ ;  /* 0x00000c00040e7897 */ /* 0x000fe2000fffe03f */
[----:B------:R-:W-:-:S02]  /*3680*/  CS2R R114, SRZ ;  /* 0x0000000000727805 */ /* 0x000fc4000001ff00 */
[----:B------:R-:W-:Y:S01]  /*3690*/  CS2R R116, SRZ ;  /* 0x0000000000747805 */ /* 0x000fe2000001ff00 */
[----:B------:R3:W-:Y:S01]  /*36a0*/  STL [R1+0x46c], RZ ;  /* 0x00046cff01007387 */ /* 0x0007e20000100800 */
[----:B------:R-:W-:Y:S01]  /*36b0*/  UIADD3.64 UR10, UR4, 0x5fe, URZ ;  /* 0x000005fe040a7897 */ /* 0x000fe2000fffe03f */
        /* <DEDUP_REMOVED lines=23> */
[----:B------:R-:W-:-:S02]  /*3830*/  UIADD3.64 UR14, UR4, 0xc04, URZ ;  /* 0x00000c04040e7897 */ /* 0x000fc4000fffe03f */
[----:B------:R-:W-:Y:S01]  /*3840*/  UIADD3.64 UR10, UR4, 0x602, URZ ;  /* 0x00000602040a7897 */ /* 0x000fe2000fffe03f */
[----:B------:R3:W-:Y:S01]  /*3850*/  STL [R1+0x488], RZ ;  /* 0x000488ff01007387 */ /* 0x0007e20000100800 */
[----:B------:R-:W-:Y:S02]  /*3860*/  UIADD3.64 UR14, UR4, 0x600, URZ ;  /* 0x00000600040e7897 */ /* 0x000fe4000fffe03f */
[----:B------:R-:W-:Y:S01]  /*3870*/  UIADD3.64 UR10, UR4, 0x604, URZ ;  /* 0x00000604040a7897 */ /* 0x000fe2000fffe03f */
[----:B------:R3:W-:Y:S01]  /*3880*/  STL [R1+0x48c], RZ ;  /* 0x00048cff01007387 */ /* 0x0007e20000100800 */
[----:B------:R-:W-:Y:S01]  /*3890*/  UMOV UR39, URZ ;  /* 0x0000003f00277c82 */ /* 0x000fe20008000000 */
[----:B------:R-:W-:Y:S02]  /*38a0*/  UIADD3.64 UR8, UR4, 0x2, URZ ;  /* 0x0000000204087897 */ /* 0x000fe4000fffe03f */
[----:B------:R3:W-:Y:S01]  /*38b0*/  STL [R1+0x490], RZ ;  /* 0x000490ff01007387 */ /* 0x0007e20000100800 */
[----:B------:R-:W-:-:S02]  /*38c0*/  UIADD3.64 UR12, UR4, 0x4, URZ ;  /* 0x00000004040c7897 */ /* 0x000fc4000fffe03f */
[----:B------:R-:W-:Y:S01]  /*38d0*/  UIADD3.64 UR16, UR4, 0x7fe, URZ ;  /* 0x000007fe04107897 */ /* 0x000fe2000fffe03f */
[----:B------:R3:W-:Y:S01]  /*38e0*/  STL [R1+0x494], RZ ;  /* 0x000494ff01007387 */ /* 0x0007e20000100800 */
[----:B------:R-:W-:Y:S02]  /*38f0*/  UIADD3.64 UR20, UR4, 0x800, URZ ;  /* 0x0000080004147897 */ /* 0x000fe4000fffe03f */
[----:B------:R-:W-:Y:S01]  /*3900*/  UIADD3.64 UR24, UR4, 0x802, URZ ;  /* 0x0000080204187897 */ /* 0x000fe2000fffe03f */
[----:B------:R3:W-:Y:S01]  /*3910*/  STL [R1+0x498], RZ ;  /* 0x000498ff01007387 */ /* 0x0007e20000100800 */
[----:B------:R-:W-:Y:S01]  /*3920*/  UIADD3.64 UR28, UR4, 0x804, URZ ;  /* 0x00000804041c7897 */ /* 0x000fe2000fffe03f */
[----:B------:R-:W-:Y:S02]  /*3930*/  UMOV UR43, 0x40000040 ;  /* 0x40000040002b7882 */ /* 0x000fe40000000000 */
[----:B------:R3:W-:Y:S01]  /*3940*/  STL [R1+0x49c], RZ ;  /* 0x00049cff01007387 */ /* 0x0007e20000100800 */
[----:B------:R-:W-:-:S02]  /*3950*/  UIADD3.64 UR44, UR4, 0xdfe, URZ ;  /* 0x00000dfe042c7897 */ /* 0x000fc4000fffe03f */
[----:B------:R-:W-:Y:S01]  /*3960*/  UIADD3.64 UR48, UR4, 0xe00, URZ ;  /* 0x00000e0004307897 */ /* 0x000fe2000fffe03f */
[----:B------:R3:W-:Y:S01]  /*3970*/  STL [R1+0x4a0], RZ ;  /* 0x0004a0ff01007387 */ /* 0x0007e20000100800 */
[----:B------:R-:W-:Y:S02]  /*3980*/  UIADD3.64 UR52, UR4, 0xe02, URZ ;  /* 0x00000e0204347897 */ /* 0x000fe4000fffe03f */
[----:B------:R-:W-:Y:S01]  /*3990*/  UIADD3.64 UR56, UR4, 0xe04, URZ ;  /* 0x00000e0404387897 */ /* 0x000fe2000fffe03f */
[----:B------:R3:W-:Y:S01]  /*39a0*/  STL [R1+0x4a4], RZ ;  /* 0x0004a4ff01007387 */ /* 0x0007e20000100800 */
[----:B------:R-:W-:Y:S02]  /*39b0*/  UIADD3.64 UR10, UR6, 0x80, URZ ;  /* 0x00000080060a7897 */ /* 0x000fe4000fffe03f */
[----:B------:R-:W-:Y:S01]  /*39c0*/  UIADD3.64 UR14, UR6, 0x100, URZ ;  /* 0x00000100060e7897 */ /* 0x000fe2000fffe03f */
[----:B------:R3:W-:Y:S01]  /*39d0*/  STL [R1+0x4a8], RZ ;  /* 0x0004a8ff01007387 */ /* 0x0007e20000100800 */
[----:B------:R-:W-:-:S02]  /*39e0*/  UIADD3.64 UR18, UR6, 0x180, URZ ;  /* 0x0000018006127897 */ /* 0x000fc4000fffe03f */
[----:B------:R-:W-:Y:S01]  /*39f0*/  UIADD3.64 UR22, UR6, 0x200, URZ ;  /* 0x0000020006167897 */ /* 0x000fe2000fffe03f */
[----:B------:R3:W-:Y:S01]  /*3a00*/  STL [R1+0x4ac], RZ ;  /* 0x0004acff01007387 */ /* 0x0007e20000100800 */
[----:B------:R-:W-:Y:S02]  /*3a10*/  UIADD3.64 UR26, UR6, 0x280, URZ ;  /* 0x00000280061a7897 */ /* 0x000fe4000fffe03f */
[----:B------:R-:W-:Y:S01]  /*3a20*/  UIADD3.64 UR30, UR6, 0x300, URZ ;  /* 0x00000300061e7897 */ /* 0x000fe2000fffe03f */
        /* <DEDUP_REMOVED lines=339> */
[----:B------:R3:W-:Y:S02]  /*4f60*/  STL [R1+0x1fc], RZ ;  /* 0x0001fcff01007387 */ /* 0x0007e40000100800 */
.L_x_49:
[----:B--2---:R-:W-:Y:S01]  /*4f70*/  BAR.SYNC.DEFER_BLOCKING 0x0 ;  /* 0x0000000000007b1d */ /* 0x004fe20000010000 */
[----:B------:R-:W-:Y:S01]  /*4f80*/  @!P1 IMAD.MOV.U32 R4, RZ, RZ, 0x20000 ;  /* 0x00020000ff049424 */ /* 0x000fe200078e00ff */
[----:B------:R-:W-:Y:S02]  /*4f90*/  R2UR UR32, R9 ;  /* 0x00000000092072ca */ /* 0x000fe400000e0000 */
[----:B------:R-:W-:Y:S02]  /*4fa0*/  ELECT P0, URZ, PT ;  /* 0x00000000003f782f */ /* 0x000fe40003800000 */
[----:B-----5:R-:W-:Y:S01]  /*4fb0*/  SHF.R.U32.HI R12, RZ, 0x5, R247 ;  /* 0x00000005ff0c7819 */ /* 0x020fe200000116f7 */
[----:B------:R-:W-:Y:S01]  /*4fc0*/  UIADD3 UR33, UR60, 0x20000, URZ ;  /* 0x000200003c217890 */ /* 0x000fe2000fffe03f */
[----:B------:R-:W-:Y:S01]  /*4fd0*/  R2UR UR40, R10 ;  /* 0x000000000a2872ca */ /* 0x000fe200000e0000 */
[----:B------:R-:W1:Y:S01]  /*4fe0*/  S2R R5, SR_CTAID.Y ;  /* 0x0000000000057919 */ /* 0x000e620000002600 */
[----:B------:R-:W-:-:S05]  /*4ff0*/  ISETP.LT.U32.AND P0, PT, R11, 0x40, P0 ;  /* 0x000000400b00780c */ /* 0x000fca0000701070 */
[----:B------:R-:W-:Y:S01]  /*5000*/  IMAD.U32 R2, RZ, RZ, UR32 ;  /* 0x00000020ff027e24 */ /* 0x000fe2000f8e00ff */
[----:B------:R-:W-:-:S07]  /*5010*/  R2UR UR32, R7 ;  /* 0x00000000072072ca */ /* 0x000fce00000e0000 */
[----:B------:R-:W-:Y:S01]  /*5020*/  @P0 R2UR UR36, R2 ;  /* 0x00000000022402ca */ /* 0x000fe200000e0000 */
[----:B------:R-:W-:Y:S01]  /*5030*/  VOTEU.ANY UP0, P0 ;  /* 0x00000000003f7886 */ /* 0x000fe20000000100 */
[----:B------:R2:W-:Y:S01]  /*5040*/  @!P1 SYNCS.ARRIVE.TRANS64 RZ, [UR60+0x20000], R4 ;  /* 0x02000004ffff99a7 */ /* 0x0005e2000800003c */
[----:B------:R4:W-:Y:S06]  /*5050*/  MEMBAR.ALL.CTA ;  /* 0x0000000000007992 */ /* 0x0009ec0000008000 */
[----:B----4-:R-:W4:Y:S01]  /*5060*/  FENCE.VIEW.ASYNC.S ;  /* 0x00000000000073c6 */ /* 0x010f220000000000 */
[----:B------:R-:W-:-:S02]  /*5070*/  IMAD.U32 R2, RZ, RZ, UR40 ;  /* 0x00000028ff027e24 */ /* 0x000fc4000f8e00ff */
[----:B------:R-:W-:Y:S01]  /*5080*/  IMAD.U32 R3, RZ, RZ, UR32 ;  /* 0x00000020ff037e24 */ /* 0x000fe2000f8e00ff */
[----:B--2---:R-:W-:-:S04]  /*5090*/  LOP3.LUT R4, R12, 0x1, RZ, 0xc0, !PT ;  /* 0x000000010c047812 */ /* 0x004fc800078ec0ff */
[----:B------:R-:W-:Y:S01]  /*50a0*/  @P0 R2UR UR37, R3 ;  /* 0x00000000032502ca */ /* 0x000fe200000e0000 */
[----:B----4-:R-:W-:Y:S01]  /*50b0*/  BAR.SYNC.DEFER_BLOCKING 0x0 ;  /* 0x0000000000007b1d */ /* 0x010fe20000010000 */
[----:B------:R-:W-:Y:S01]  /*50c0*/  R2UR UR34, R4 ;  /* 0x00000000042272ca */ /* 0x000fe200000e0000 */
[----:B-1----:R-:W-:Y:S01]  /*50d0*/  IMAD.SHL.U32 R5, R5, 0x100, RZ ;  /* 0x0000010005057824 */ /* 0x002fe200078e00ff */
[----:B------:R-:W-:Y:S02]  /*50e0*/  LOP3.LUT R4, R12, 0x3, RZ, 0xc0, !PT ;  /* 0x000000030c047812 */ /* 0x000fe400078ec0ff */
[----:B------:R-:W-:Y:S02]  /*50f0*/  ELECT P0, URZ, PT ;  /* 0x00000000003f782f */ /* 0x000fe40003800000 */
[----:B------:R-:W-:-:S07]  /*5100*/  R2UR UR38, R5 ;  /* 0x00000000052672ca */ /* 0x000fce00000e0000 */
[----:B------:R-:W-:Y:S02]  /*5110*/  ULEA UR32, UR34, UR60, 0xf ;  /* 0x0000003c22207291 */ /* 0x000fe4000f8e783f */
[----:B------:R-:W-:-:S09]  /*5120*/  ULEA UR34, UR34, UR39, 0x6 ;  /* 0x0000002722227291 */ /* 0x000fd2000f8e303f */
[----:B------:R1:W-:Y:S02]  /*5130*/  @UP0 UTMALDG.2D [UR32], [UR36] ;  /* 0x00000020240005b4 */ /* 0x0003e40008008000 */
[C---:B-1----:R-:W-:Y:S01]  /*5140*/  R2UR UR32, R4.reuse ;  /* 0x00000000042072ca */ /* 0x042fe200000e0000 */
[----:B------:R-:W-:Y:S01]  /*5150*/  UMOV UR37, UR33 ;  /* 0x0000002100257c82 */ /* 0x000fe20008000000 */
[----:B------:R-:W-:-:S05]  /*5160*/  LEA R4, R4, UR60, 0xe ;  /* 0x0000003c04047c11 */ /* 0x000fca000f8e70ff */
[----:B------:R-:W-:-:S05]  /*5170*/  @P0 VIADD R4, R4, 0x10000 ;  /* 0x0001000004040836 */ /* 0x000fca0000000000 */
[----:B------:R-:W-:Y:S01]  /*5180*/  @P0 R2UR UR36, R4 ;  /* 0x00000000042402ca */ /* 0x000fe200000e0000 */
[----:B------:R-:W-:Y:S01]  /*5190*/  ULEA UR38, UR32, UR38, 0x6 ;  /* 0x0000002620267291 */ /* 0x000fe2000f8e303f */
[----:B------:R-:W-:-:S13]  /*51a0*/  R2UR UR32, R6 ;  /* 0x00000000062072ca */ /* 0x000fda00000e0000 */
[----:B------:R-:W-:Y:S01]  /*51b0*/  IMAD.U32 R3, RZ, RZ, UR32 ;  /* 0x00000020ff037e24 */ /* 0x000fe2000f8e00ff */
[----:B------:R-:W-:Y:S02]  /*51c0*/  @P0 R2UR UR32, R2 ;  /* 0x00000000022002ca */ /* 0x000fe400000e0000 */
[----:B------:R-:W-:Y:S02]  /*51d0*/  SHF.L.U32 R2, R0, 0x1f, RZ ;  /* 0x0000001f00027819 */ /* 0x000fe400000006ff */
[----:B------:R-:W-:Y:S01]  /*51e0*/  @P0 R2UR UR33, R3 ;  /* 0x00000000032102ca */ /* 0x000fe200000e0000 */
[----:B------:R-:W-:-:S12]  /*51f0*/  BAR.SYNC.DEFER_BLOCKING 0x0 ;  /* 0x0000000000007b1d */ /* 0x000fd80000010000 */
[----:B------:R1:W-:Y:S01]  /*5200*/  UTMALDG.2D [UR36], [UR32] ;  /* 0x00000024200075b4 */ /* 0x0003e20008008000 */
[----:B------:R-:W-:Y:S06]  /*5210*/  BAR.SYNC.DEFER_BLOCKING 0x0 ;  /* 0x0000000000007b1d */ /* 0x000fec0000010000 */
[----:B------:R-:W2:Y:S02]  /*5220*/  SYNCS.PHASECHK.TRANS64.TRYWAIT P0, [UR60+0x20000], R2 ;  /* 0x02000002ff0075a7 */ /* 0x000ea4000800017c */
[----:B-12---:R-:W-:Y:S05]  /*5230*/  @!P0 BRA `(.L_x_48) ;  /* 0x0000007800a08947 */ /* 0x006fea0003800000 */
.L_x_50:
[----:B------:R-:W-:Y:S04]  /*5240*/  STL [R1+0x6d8], R247 ;  /* 0x0006d8f701007387 */ /* 0x000fe80000100800 */
[----:B------:R-:W-:Y:S04]  /*5250*/  STL.64 [R1+0x6d0], R150 ;  /* 0x0006d09601007387 */ /* 0x000fe80000100a00 */
        /* <DEDUP_REMOVED lines=12> */
[----:B------:R1:W-:Y:S04]  /*5320*/  STL.64 [R1+0x668], R124 ;  /* 0x0006687c01007387 */ /* 0x0003e80000100a00 */
[----:B-1----:R-:W2:Y:S04]  /*5330*/  LDL.LU.64 R124, [R1+0x400] ;  /* 0x00040000017c7983 */ /* 0x002ea80000300a00 */
[----:B------:R-:W2:Y:S04]  /*5340*/  LDL.LU.64 R126, [R1+0x408] ;  /* 0x00040800017e7983 */ /* 0x000ea80000300a00 */
        /* <DEDUP_REMOVED lines=61> */
[----:B------:R-:W2:Y:S01]  /*5720*/  LDL.LU.64 R250, [R1+0x5f8] ;  /* 0x0005f80001fa7983 */ /* 0x000ea20000300a00 */
[----:B------:R-:W-:Y:S01]  /*5730*/  R2UR UR40, R8 ;  /* 0x00000000082872ca */ /* 0x000fe200000e0000 */
[----:B------:R-:W-:Y:S01]  /*5740*/  UMOV UR41, 0x40000040 ;  /* 0x4000004000297882 */ /* 0x000fe20000000000 */
[----:B------:R-:W-:Y:S01]  /*5750*/  UIADD3.64 UR36, UR4, 0x1fe, URZ ;  /* 0x000001fe04247897 */ /* 0x000fe2000fffe03f */
[----:B------:R-:W-:-:S02]  /*5760*/  MOV R3, UR39 ;  /* 0x0000002700037c02 */ /* 0x000fc40008000f00 */
[----:B------:R-:W-:Y:S02]  /*5770*/  MOV R5, UR57 ;  /* 0x0000003900057c02 */ /* 0x000fe40008000f00 */
[----:B------:R-:W-:Y:S02]  /*5780*/  MOV R4, UR56 ;  /* 0x0000003800047c02 */ /* 0x000fe40008000f00 */
[----:B------:R-:W-:Y:S01]  /*5790*/  MOV R2, UR35 ;  /* 0x0000002300027c02 */ /* 0x000fe20008000f00 */
[----:B--2---:R-:W-:-:S06]  /*57a0*/  WARPGROUP.ARRIVE ;  /* 0x00000000000079c5 */ /* 0x004fcc0000000000 */
[----:B------:R-:W-:Y:S03]  /*57b0*/  HGMMA.64x256x16.F32 R124, gdesc[UR40].tnspB, R124, gsb0 ;  /* 0x43e00000287c79f0 */ /* 0x000fe6000800087c */
[----:B------:R-:W-:Y:S02]  /*57c0*/  WARPGROUP.DEPBAR.LE gsb0, 0x0 ;  /* 0x00008000000079c5 */ /* 0x000fe40000010000 */
[----:B------:R-:W-:-:S15]  /*57d0*/  WARPGROUP.ARRIVE ;  /* 0x00000000000079c5 */ /* 0x000fde0000000000 */
[----:B------:R-:W-:-:S08]  /*57e0*/  NOP ;  /* 0x0000000000007918 */ /* 0x000fd00000000000 */
        /* <DEDUP_REMOVED lines=26> */
[----:B------:R1:W-:Y:S04]  /*5990*/  STL.64 [R1+0x400], R124 ;  /* 0x0004007c01007387 */ /* 0x0003e80000100a00 */
        /* <DEDUP_REMOVED lines=63> */
[----:B-1----:R-:W3:Y:S04]  /*5d90*/  LDL.LU.64 R124, [R1] ;  /* 0x00000000017c7983 */ /* 0x002ee80000300a00 */
[----:B--2---:R-:W2:Y:S04]  /*5da0*/  LDL.LU.64 R126, [R1+0x8] ;  /* 0x00000800017e7983 */ /* 0x004ea80000300a00 */
[----:B----4-:R-:W4:Y:S04]  /*5db0*/  LDL.LU.64 R128, [R1+0x10] ;  /* 0x0000100001807983 */ /* 0x010f280000300a00 */
[----:B---3--:R-:W3:Y:S04]  /*5dc0*/  LDL.LU.64 R130, [R1+0x18] ;  /* 0x0000180001827983 */ /* 0x008ee80000300a00 */
[----:B------:R-:W2:Y:S04]  /*5dd0*/  LDL.LU.64 R132, [R1+0x20] ;  /* 0x0000200001847983 */ /* 0x000ea80000300a00 */
[----:B------:R-:W4:Y:S04]  /*5de0*/  LDL.LU.64 R134, [R1+0x28] ;  /* 0x0000280001867983 */ /* 0x000f280000300a00 */
[----:B------:R-:W3:Y:S04]  /*5df0*/  LDL.LU.64 R136, [R1+0x30] ;  /* 0x0000300001887983 */ /* 0x000ee80000300a00 */
[----:B------:R-:W2:Y:S04]  /*5e00*/  LDL.LU.64 R138, [R1+0x38] ;  /* 0x00003800018a7983 */ /* 0x000ea80000300a00 */
[----:B------:R-:W4:Y:S04]  /*5e10*/  LDL.LU.64 R140, [R1+0x40] ;  /* 0x00004000018c7983 */ /* 0x000f280000300a00 */
[----:B------:R-:W3:Y:S04]  /*5e20*/  LDL.LU.64 R142, [R1+0x48] ;  /* 0x00004800018e7983 */ /* 0x000ee80000300a00 */
[----:B------:R-:W2:Y:S04]  /*5e30*/  LDL.LU.64 R144, [R1+0x50] ;  /* 0x0000500001907983 */ /* 0x000ea80000300a00 */
[----:B------:R-:W4:Y:S04]  /*5e40*/  LDL.LU.64 R146, [R1+0x58] ;  /* 0x0000580001927983 */ /* 0x000f280000300a00 */
[----:B------:R-:W3:Y:S04]  /*5e50*/  LDL.LU.64 R148, [R1+0x60] ;  /* 0x0000600001947983 */ /* 0x000ee80000300a00 */
[----:B------:R-:W2:Y:S04]  /*5e60*/  LDL.LU.64 R150, [R1+0x68] ;  /* 0x0000680001967983 */ /* 0x000ea80000300a00 */
[----:B--2---:R-:W-:Y:S04]  /*5e70*/  STL.64 [R1+0x8d8], R150 ;  /* 0x0008d89601007387 */ /* 0x004fe80000100a00 */
[----:B---3--:R-:W-:Y:S04]  /*5e80*/  STL.64 [R1+0x8d0], R148 ;  /* 0x0008d09401007387 */ /* 0x008fe80000100a00 */
[----:B----4-:R-:W-:Y:S04]  /*5e90*/  STL.64 [R1+0x8c8], R146 ;  /* 0x0008c89201007387 */ /* 0x010fe80000100a00 */
        /* <DEDUP_REMOVED lines=125> */
[----:B------:R-:W-:Y:S01]  /*6670*/  UMOV UR38, UR42 ;  /* 0x0000002a00267c82 */ /* 0x000fe20008000000 */
[----:B------:R-:W-:Y:S01]  /*6680*/  UMOV UR39, UR43 ;  /* 0x0000002b00277c82 */ /* 0x000fe20008000000 */
[----:B------:R-:W-:Y:S01]  /*6690*/  UIADD3.64 UR56, UR4, 0x200, URZ ;  /* 0x0000020004387897 */ /* 0x000fe2000fffe03f */
[----:B------:R-:W3:Y:S01]  /*66a0*/  LDL.LU.64 R152, [R1+0x70] ;  /* 0x0000700001987983 */ /* 0x000ee20000300a00 */
[----:B------:R-:W-:Y:S01]  /*66b0*/  UMOV UR58, UR6 ;  /* 0x00000006003a7c82 */ /* 0x000fe20008000000 */
[----:B------:R-:W-:-:S02]  /*66c0*/  UMOV UR59, UR7 ;  /* 0x00000007003b7c82 */ /* 0x000fc40008000000 */
[----:B------:R-:W3:Y:S04]  /*66d0*/  LDL.LU.64 R154, [R1+0x78] ;  /* 0x00007800019a7983 */ /* 0x000ee80000300a00 */
        /* <DEDUP_REMOVED lines=47> */
[----:B------:R-:W3:Y:S01]  /*69d0*/  LDL.LU.64 R250, [R1+0x1f8] ;  /* 0x0001f80001fa7983 */ /* 0x000ee20000300a00 */
[----:B------:R-:W-:Y:S01]  /*69e0*/  UIADD3.64 UR32, UR4, 0x3fe, URZ ;  /* 0x000003fe04207897 */ /* 0x000fe2000fffe03f */
[----:B--2---:R-:W-:-:S06]  /*69f0*/  WARPGROUP.ARRIVE ;  /* 0x00000000000079c5 */ /* 0x004fcc0000000000 */
[----:B------:R-:W-:Y:S01]  /*6a00*/  HGMMA.64x256x16.F32 R24, gdesc[UR36].tnspB, R24, gsb0 ;  /* 0x43e00000241879f0 */ /* 0x000fe20008000818 */
[----:B------:R-:W-:Y:S01]  /*6a10*/  UIADD3.64 UR36, UR4, 0x202, URZ ;  /* 0x0000020204247897 */ /* 0x000fe2000fffe03f */
[----:B------:R-:W-:Y:S01]  /*6a20*/  UMOV UR38, UR10 ;  /* 0x0000000a00267c82 */ /* 0x000fe20008000000 */
[----:B------:R-:W-:Y:S01]  /*6a30*/  UMOV UR39, UR11 ;  /* 0x0000000b00277c82 */ /* 0x000fe20008000000 */
[----:B------:R-:W-:Y:S02]  /*6a40*/  WARPGROUP.DEPBAR.LE gsb0, 0x0 ;  /* 0x00008000000079c5 */ /* 0x000fe40000010000 */
[----:B------:R-:W-:-:S15]  /*6a50*/  WARPGROUP.ARRIVE ;  /* 0x00000000000079c5 */ /* 0x000fde0000000000 */
[----:B------:R-:W-:-:S07]  /*6a60*/  NOP ;  /* 0x0000000000007918 */ /* 0x000fce0000000000 */
        /* <DEDUP_REMOVED lines=35> */
[----:B------:R-:W-:Y:S03]  /*6ca0*/  HGMMA.64x256x16.F32 R24, gdesc[UR36].tnspB, R24, gsb0 ;  /* 0x43e00000241879f0 */ /* 0x000fe60008000818 */
[----:B------:R-:W-:Y:S02]  /*6cb0*/  WARPGROUP.DEPBAR.LE gsb0, 0x0 ;  /* 0x00008000000079c5 */ /* 0x000fe40000010000 */
[----:B------:R-:W-:-:S15]  /*6cc0*/  WARPGROUP.ARRIVE ;  /* 0x00000000000079c5 */ /* 0x000fde0000000000 */
[----:B------:R-:W-:-:S08]  /*6cd0*/  NOP ;  /* 0x0000000000007918 */ /* 0x000fd00000000000 */
[----:B------:R-:W-:Y:S03]  /*6ce0*/  HGMMA.64x256x16.F32 R24, gdesc[UR56].tnspB, R24, gsb0 ;  /* 0x43e00000381879f0 */ /* 0x000fe60008000818 */
[----:B------:R-:W-:Y:S02]  /*6cf0*/  WARPGROUP.DEPBAR.LE gsb0, 0x0 ;  /* 0x00008000000079c5 */ /* 0x000fe40000010000 */
        /* <DEDUP_REMOVED lines=64> */
[----:B-1----:R-:W3:Y:S04]  /*7100*/  LDL.LU.64 R150, [R1+0x8d8] ;  /* 0x0008d80001967983 */ /* 0x002ee80000300a00 */
        /* <DEDUP_REMOVED lines=13> */
[----:B------:R-:W-:Y:S01]  /*71e0*/  UMOV UR34, UR42 ;  /* 0x0000002a00227c82 */ /* 0x000fe20008000000 */
[----:B------:R-:W-:Y:S01]  /*71f0*/  UMOV UR35, UR43 ;  /* 0x0000002b00237c82 */ /* 0x000fe20008000000 */
[----:B------:R-:W-:Y:S01]  /*7200*/  UIADD3.64 UR36, UR4, 0x400, URZ ;  /* 0x0000040004247897 */ /* 0x000fe2000fffe03f */
[----:B------:R-:W2:Y:S01]  /*7210*/  LDL.LU.64 R122, [R1+0x868] ;  /* 0x00086800017a7983 */ /* 0x000ea20000300a00 */
[----:B------:R-:W-:Y:S01]  /*7220*/  UMOV UR38, UR6 ;  /* 0x0000000600267c82 */ /* 0x000fe20008000000 */
[----:B------:R-:W-:-:S02]  /*7230*/  UMOV UR39, UR7 ;  /* 0x0000000700277c82 */ /* 0x000fc40008000000 */
        /* <DEDUP_REMOVED lines=49> */
[----:B---3--:R-:W-:-:S06]  /*7550*/  WARPGROUP.ARRIVE ;  /* 0x00000000000079c5 */ /* 0x008fcc0000000000 */
        /* <DEDUP_REMOVED lines=43> */
[----:B------:R-:W-:Y:S02]  /*7810*/  UIADD3.64 UR32, UR4, 0x5fe, URZ ;  /* 0x000005fe04207897 */ /* 0x000fe4000fffe03f */
[----:B------:R-:W-:Y:S02]  /*7820*/  WARPGROUP.DEPBAR.LE gsb0, 0x0 ;  /* 0x00008000000079c5 */ /* 0x000fe40000010000 */
[----:B------:R-:W-:-:S15]  /*7830*/  WARPGROUP.ARRIVE ;  /* 0x00000000000079c5 */ /* 0x000fde0000000000 */
[----:B------:R-:W-:-:S08]  /*7840*/  NOP ;  /* 0x0000000000007918 */ /* 0x000fd00000000000 */
[----:B------:R-:W-:Y:S03]  /*7850*/  HGMMA.64x256x16.F32 R124, gdesc[UR36].tnspB, R124, gsb0 ;  /* 0x43e00000247c79f0 */ /* 0x000fe6000800087c */
[----:B------:R-:W-:Y:S02]  /*7860*/  WARPGROUP.DEPBAR.LE gsb0, 0x0 ;  /* 0x00008000000079c5 */ /* 0x000fe40000010000 */
[----:B------:R-:W-:Y:S04]  /*7870*/  STL.64 [R1], R124 ;  /* 0x0000007c01007387 */ /* 0x000fe80000100a00 */
        /* <DEDUP_REMOVED lines=61> */
[----:B------:R3:W-:Y:S04]  /*7c50*/  STL.64 [R1+0x1f0], R248 ;  /* 0x0001f0f801007387 */ /* 0x0007e80000100a00 */
[----:B------:R3:W-:Y:S04]  /*7c60*/  STL.64 [R1+0x1f8], R250 ;  /* 0x0001f8fa01007387 */ /* 0x0007e80000100a00 */
[----:B-1----:R3:W5:Y:S04]  /*7c70*/  LDL.LU R247, [R1+0x6d8] ;  /* 0x0006d80001f77983 */ /* 0x0027680000300800 */
        /* <DEDUP_REMOVED lines=17> */
[----:B------:R-:W-:Y:S01]  /*7d90*/  LOP3.LUT R0, R0, 0x1, RZ, 0x3c, !PT ;  /* 0x0000000100007812 */ /* 0x000fe200078e3cff */
[----:B------:R-:W-:Y:S01]  /*7da0*/  UMOV UR58, UR6 ;  /* 0x00000006003a7c82 */ /* 0x000fe20008000000 */
[----:B------:R-:W-:Y:S01]  /*7db0*/  UMOV UR59, UR7 ;  /* 0x00000007003b7c82 */ /* 0x000fe20008000000 */
[----:B------:R-:W-:Y:S01]  /*7dc0*/  UIADD3.64 UR36, UR4, 0x602, URZ ;  /* 0x0000060204247897 */ /* 0x000fe2000fffe03f */
[----:B------:R-:W-:Y:S01]  /*7dd0*/  UMOV UR38, UR10 ;  /* 0x0000000a00267c82 */ /* 0x000fe20008000000 */
[----:B------:R-:W-:Y:S01]  /*7de0*/  UMOV UR39, UR11 ;  /* 0x0000000b00277c82 */ /* 0x000fe20008000000 */
[----:B------:R-:W-:Y:S01]  /*7df0*/  UMOV UR46, UR18 ;  /* 0x00000012002e7c82 */ /* 0x000fe20008000000 */
[----:B------:R-:W-:Y:S01]  /*7e00*/  UMOV UR47, UR19 ;  /* 0x00000013002f7c82 */ /* 0x000fe20008000000 */
[----:B------:R-:W-:Y:S01]  /*7e10*/  UMOV UR50, UR22 ;  /* 0x0000001600327c82 */ /* 0x000fe20008000000 */
[----:B------:R-:W-:Y:S01]  /*7e20*/  UMOV UR51, UR23 ;  /* 0x0000001700337c82 */ /* 0x000fe20008000000 */
[----:B------:R-:W-:Y:S01]  /*7e30*/  UMOV UR54, UR26 ;  /* 0x0000001a00367c82 */ /* 0x000fe20008000000 */
[----:B------:R-:W-:Y:S01]  /*7e40*/  UMOV UR55, UR27 ;  /* 0x0000001b00377c82 */ /* 0x000fe20008000000 */
        /* <DEDUP_REMOVED lines=9> */
[----:B------:R-:W-:Y:S01]  /*7ee0*/  R2UR UR57, R5 ;  /* 0x00000000053972ca */ /* 0x000fe200000e0000 */
[----:B------:R-:W-:Y:S01]  /*7ef0*/  UMOV UR58, UR30 ;  /* 0x0000001e003a7c82 */ /* 0x000fe20008000000 */
[----:B------:R-:W-:Y:S01]  /*7f00*/  R2UR UR56, R4 ;  /* 0x00000000043872ca */ /* 0x000fe200000e0000 */
[----:B------:R-:W-:Y:S01]  /*7f10*/  UMOV UR59, UR31 ;  /* 0x0000001f003b7c82 */ /* 0x000fe20008000000 */
[----:B------:R-:W-:Y:S02]  /*7f20*/  WARPGROUP.DEPBAR.LE gsb0, 0x0 ;  /* 0x00008000000079c5 */ /* 0x000fe40000010000 */
[----:B------:R-:W-:-:S15]  /*7f30*/  WARPGROUP.ARRIVE ;  /* 0x00000000000079c5 */ /* 0x000fde0000000000 */
[----:B------:R-:W-:-:S06]  /*7f40*/  NOP ;  /* 0x0000000000007918 */ /* 0x000fcc0000000000 */
[----:B------:R-:W-:Y:S01]  /*7f50*/  HGMMA.64x256x16.F32 R24, gdesc[UR36].tnspB, R24, gsb0 ;  /* 0x43e00000241879f0 */ /* 0x000fe20008000818 */
[----:B------:R-:W-:Y:S02]  /*7f60*/  R2UR UR39, R3 ;  /* 0x00000000032772ca */ /* 0x000fe400000e0000 */
[----:B------:R-:W1:Y:S01]  /*7f70*/  LDC R3, c[0x0][0x230] ;  /* 0x00008c00ff037b82 */ /* 0x000e620000000800 */
[----:B------:R-:W-:Y:S02]  /*7f80*/  WARPGROUP.DEPBAR.LE gsb0, 0x0 ;  /* 0x00008000000079c5 */ /* 0x000fe40000010000 */
[----:B------:R-:W-:-:S15]  /*7f90*/  WARPGROUP.ARRIVE ;  /* 0x00000000000079c5 */ /* 0x000fde0000000000 */
[----:B------:R-:W-:-:S07]  /*7fa0*/  NOP ;  /* 0x0000000000007918 */ /* 0x000fce0000000000 */
[----:B------:R-:W-:Y:S01]  /*7fb0*/  HGMMA.64x256x16.F32 R24, gdesc[UR32].tnspB, R24, gsb0 ;  /* 0x43e00000201879f0 */ /* 0x000fe20008000818 */
[----:B------:R-:W-:Y:S01]  /*7fc0*/  R2UR UR35, R2 ;  /* 0x00000000022372ca */ /* 0x000fe200000e0000 */
[----:B------:R-:W-:-:S04]  /*7fd0*/  IMAD.U32 R2, RZ, RZ, UR39 ;  /* 0x00000027ff027e24 */ /* 0x000fc8000f8e00ff */
[----:B------:R-:W-:-:S05]  /*7fe0*/  VIADD R2, R2, 0x80 ;  /* 0x0000008002027836 */ /* 0x000fca0000000000 */
[C---:B-1----:R-:W-:Y:S02]  /*7ff0*/  ISETP.GE.AND P0, PT, R2.reuse, R3, PT ;  /* 0x000000030200720c */ /* 0x042fe40003f06270 */
[----:B------:R-:W-:Y:S01]  /*8000*/  R2UR UR39, R2 ;  /* 0x00000000022772ca */ /* 0x000fe200000e0000 */
[----:B------:R-:W-:Y:S02]  /*8010*/  WARPGROUP.DEPBAR.LE gsb0, 0x0 ;  /* 0x00008000000079c5 */ /* 0x000fe40000010000 */
[----:B------:R-:W-:-:S12]  /*8020*/  WARPGROUP.ARRIVE ;  /* 0x00000000000079c5 */ /* 0x000fd80000000000 */
        /* <DEDUP_REMOVED lines=14> */
[----:B---3--:R-:W-:Y:S05]  /*8110*/  @!P0 BRA `(.L_x_49) ;  /* 0xffffffcc00948947 */ /* 0x008fea000383ffff */
.L_x_47:
[----:B------:R-:W3:Y:S04]  /*8120*/  LDL.LU R171, [R1+0x40c] ;  /* 0x00040c0001ab7983 */ /* 0x000ee80000300800 */
[----:B------:R-:W3:Y:S04]  /*8130*/  LDL.LU R170, [R1+0x408] ;  /* 0x0004080001aa7983 */ /* 0x000ee80000300800 */
[----:B------:R-:W2:Y:S04]  /*8140*/  LDL.LU R169, [R1+0x414] ;  /* 0x0004140001a97983 */ /* 0x000ea80000300800 */
        /* <DEDUP_REMOVED lines=29> */
[----:B----4-:R-:W4:Y:S04]  /*8320*/  LDL.LU R5, [R1+0x4bc] ;  /* 0x0004bc0001057983 */ /* 0x010f280000300800 */
[----:B------:R-:W4:Y:S04]  /*8330*/  LDL.LU R4, [R1+0x4b8] ;  /* 0x0004b80001047983 */ /* 0x000f280000300800 */
[----:B------:R-:W4:Y:S04]  /*8340*/  LDL.LU R3, [R1+0x4cc] ;  /* 0x0004cc0001037983 */ /* 0x000f280000300800 */
[----:B------:R-:W4:Y:S04]  /*8350*/  LDL.LU R2, [R1+0x4c8] ;  /* 0x0004c80001027983 */ /* 0x000f280000300800 */
[----:B------:R-:W4:Y:S04]  /*8360*/  LDL.LU R173, [R1+0x404] ;  /* 0x0004040001ad7983 */ /* 0x000f280000300800 */
[----:B------:R-:W4:Y:S04]  /*8370*/  LDL.LU R172, [R1+0x400] ;  /* 0x0004000001ac7983 */ /* 0x000f280000300800 */
[----:B------:R-:W-:Y:S04]  /*8380*/  STL [R1+0x784], R86 ;  /* 0x0007845601007387 */ /* 0x000fe80000100800 */
        /* <DEDUP_REMOVED lines=37> */
[----:B------:R-:W-:Y:S01]  /*85e0*/  STL [R1+0x6ec], R124 ;  /* 0x0006ec7c01007387 */ /* 0x000fe20000100800 */
[----:B---3--:R-:W-:-:S03]  /*85f0*/  F2FP.F16.F32.PACK_AB R7, R171, R170 ;  /* 0x000000aaab07723e */ /* 0x008fc600000000ff */
[----:B------:R-:W-:Y:S04]  /*8600*/  STL [R1+0x6e8], R125 ;  /* 0x0006e87d01007387 */ /* 0x000fe80000100800 */
[----:B------:R-:W-:Y:S01]  /*8610*/  STL [R1+0x6e4], R126 ;  /* 0x0006e47e01007387 */ /* 0x000fe20000100800 */
[----:B--2---:R-:W-:-:S03]  /*8620*/  F2FP.F16.F32.PACK_AB R6, R169, R168 ;  /* 0x000000a8a906723e */ /* 0x004fc600000000ff */
        /* <DEDUP_REMOVED lines=25> */
[----:B------:R-:W-:-:S02]  /*87c0*/  F2FP.F16.F32.PACK_AB R64, R65, R64 ;  /* 0x000000404140723e */ /* 0x000fc400000000ff */
[----:B------:R-:W-:Y:S01]  /*87d0*/  F2FP.F16.F32.PACK_AB R72, R73, R72 ;  /* 0x000000484948723e */ /* 0x000fe200000000ff */
[----:B------:R-:W-:Y:S01]  /*87e0*/  BAR.SYNC.DEFER_BLOCKING 0x0 ;  /* 0x0000000000007b1d */ /* 0x000fe20000010000 */
[----:B----4-:R-:W-:Y:S02]  /*87f0*/  F2FP.F16.F32.PACK_AB R0, R173, R172 ;  /* 0x000000acad00723e */ /* 0x010fe400000000ff */
[----:B------:R-:W-:Y:S02]  /*8800*/  F2FP.F16.F32.PACK_AB R80, R81, R80 ;  /* 0x000000505150723e */ /* 0x000fe400000000ff */
[----:B------:R-:W-:Y:S01]  /*8810*/  F2FP.F16.F32.PACK_AB R24, R25, R24 ;  /* 0x000000181918723e */ /* 0x000fe200000000ff */
[----:B------:R2:W-:Y:S01]  /*8820*/  STL [R1+0x650], R0 ;  /* 0x0006500001007387 */ /* 0x0005e20000100800 */
[----:B------:R-:W-:Y:S02]  /*8830*/  F2FP.F16.F32.PACK_AB R65, R67, R66 ;  /* 0x000000424341723e */ /* 0x000fe400000000ff */
[----:B------:R-:W-:Y:S01]  /*8840*/  F2FP.F16.F32.PACK_AB R40, R41, R40 ;  /* 0x000000282928723e */ /* 0x000fe200000000ff */
[----:B------:R-:W-:Y:S01]  /*8850*/  STL [R1+0x654], R7 ;  /* 0x0006540701007387 */ /* 0x000fe20000100800 */
[----:B------:R-:W-:-:S02]  /*8860*/  F2FP.F16.F32.PACK_AB R73, R75, R74 ;  /* 0x0000004a4b49723e */ /* 0x000fc400000000ff */
[----:B------:R-:W-:Y:S01]  /*8870*/  F2FP.F16.F32.PACK_AB R48, R49, R48 ;  /* 0x000000303130723e */ /* 0x000fe200000000ff */
[----:B------:R-:W-:Y:S01]  /*8880*/  STL [R1+0x658], R6 ;  /* 0x0006580601007387 */ /* 0x000fe20000100800 */
[----:B------:R-:W-:Y:S02]  /*8890*/  F2FP.F16.F32.PACK_AB R56, R57, R56 ;  /* 0x000000383938723e */ /* 0x000fe400000000ff */
[----:B------:R-:W-:Y:S02]  /*88a0*/  F2FP.F16.F32.PACK_AB R32, R33, R32 ;  /* 0x000000202120723e */ /* 0x000fe400000000ff */
[----:B------:R-:W-:Y:S02]  /*88b0*/  ELECT P0, URZ, PT ;  /* 0x00000000003f782f */ /* 0x000fe40003800000 */
[----:B--2---:R-:W-:Y:S01]  /*88c0*/  F2FP.F16.F32.PACK_AB R0, R167, R166 ;  /* 0x000000a6a700723e */ /* 0x004fe200000000ff */
[----:B------:R-:W-:Y:S01]  /*88d0*/  IMAD.MOV.U32 R167, RZ, RZ, R165 ;  /* 0x000000ffffa77224 */ /* 0x000fe200078e00a5 */
[----:B------:R-:W2:Y:S01]  /*88e0*/  @!P1 SYNCS.CCTL.IV [UR60+0x20000] ;  /* 0x02000000ff0099b1 */ /* 0x000ea2000800003c */
[----:B------:R-:W-:-:S02]  /*88f0*/  IMAD.MOV.U32 R166, RZ, RZ, R164 ;  /* 0x000000ffffa67224 */ /* 0x000fc400078e00a4 */
[----:B------:R-:W-:Y:S01]  /*8900*/  IMAD.MOV.U32 R165, RZ, RZ, R163 ;  /* 0x000000ffffa57224 */ /* 0x000fe200078e00a3 */
[----:B------:R3:W-:Y:S01]  /*8910*/  STL [R1+0x65c], R0 ;  /* 0x00065c0001007387 */ /* 0x0007e20000100800 */
[----:B------:R-:W-:Y:S02]  /*8920*/  IMAD.MOV.U32 R164, RZ, RZ, R162 ;  /* 0x000000ffffa47224 */ /* 0x000fe400078e00a2 */
[----:B------:R-:W-:Y:S02]  /*8930*/  IMAD.MOV.U32 R163, RZ, RZ, R161 ;  /* 0x000000ffffa37224 */ /* 0x000fe400078e00a1 */
[----:B------:R-:W-:Y:S02]  /*8940*/  IMAD.MOV.U32 R162, RZ, RZ, R160 ;  /* 0x000000ffffa27224 */ /* 0x000fe400078e00a0 */
[----:B------:R-:W-:Y:S02]  /*8950*/  IMAD.MOV.U32 R161, RZ, RZ, R159 ;  /* 0x000000ffffa17224 */ /* 0x000fe400078e009f */
[----:B------:R-:W-:-:S02]  /*8960*/  IMAD.MOV.U32 R160, RZ, RZ, R158 ;  /* 0x000000ffffa07224 */ /* 0x000fc400078e009e */
[----:B------:R-:W-:Y:S02]  /*8970*/  IMAD.MOV.U32 R159, RZ, RZ, R157 ;  /* 0x000000ffff9f7224 */ /* 0x000fe400078e009d */
        /* <DEDUP_REMOVED lines=20> */
[----:B------:R-:W-:Y:S01]  /*8ac0*/  IMAD.MOV.U32 R4, RZ, RZ, R2 ;  /* 0x000000ffff047224 */ /* 0x000fe200078e0002 */
[----:B------:R-:W4:Y:S04]  /*8ad0*/  LDL.LU R3, [R1+0x4dc] ;  /* 0x0004dc0001037983 */ /* 0x000f280000300800 */
[----:B------:R-:W2:Y:S04]  /*8ae0*/  LDL.LU R2, [R1+0x4d8] ;  /* 0x0004d80001027983 */ /* 0x000ea80000300800 */
[----:B------:R-:W2:Y:S04]  /*8af0*/  LDL.LU R169, [R1+0x424] ;  /* 0x0004240001a97983 */ /* 0x000ea80000300800 */
[----:B------:R-:W2:Y:S01]  /*8b00*/  LDL.LU R168, [R1+0x420] ;  /* 0x0004200001a87983 */ /* 0x000ea20000300800 */
[----:B---3--:R-:W-:Y:S01]  /*8b10*/  F2FP.F16.F32.PACK_AB R0, R167, R166 ;  /* 0x000000a6a700723e */ /* 0x008fe200000000ff */
        /* <DEDUP_REMOVED lines=22> */
[----:B----4-:R-:W-:Y:S02]  /*8c80*/  IMAD.MOV.U32 R19, RZ, RZ, R3 ;  /* 0x000000ffff137224 */ /* 0x010fe400078e0003 */
[----:B--2---:R-:W-:Y:S01]  /*8c90*/  IMAD.MOV.U32 R18, RZ, RZ, R2 ;  /* 0x000000ffff127224 */ /* 0x004fe200078e0002 */
[----:B------:R-:W-:Y:S01]  /*8ca0*/  F2FP.F16.F32.PACK_AB R6, R169, R168 ;  /* 0x000000a8a906723e */ /* 0x000fe200000000ff */
[----:B------:R-:W-:-:S02]  /*8cb0*/  IMAD.MOV.U32 R169, RZ, RZ, R159 ;  /* 0x000000ffffa97224 */ /* 0x000fc400078e009f */
[----:B------:R-:W-:Y:S02]  /*8cc0*/  IMAD.MOV.U32 R168, RZ, RZ, R158 ;  /* 0x000000ffffa87224 */ /* 0x000fe400078e009e */
[----:B------:R-:W-:Y:S01]  /*8cd0*/  STL [R1+0x640], R6 ;  /* 0x0006400601007387 */ /* 0x000fe20000100800 */
[----:B------:R-:W-:Y:S02]  /*8ce0*/  IMAD.MOV.U32 R159, RZ, RZ, R21 ;  /* 0x000000ffff9f7224 */ /* 0x000fe400078e0015 */
[----:B------:R-:W-:Y:S01]  /*8cf0*/  IMAD.MOV.U32 R158, RZ, RZ, R20 ;  /* 0x000000ffff9e7224 */ /* 0x000fe200078e0014 */
[----:B------:R2:W-:Y:S01]  /*8d00*/  STL [R1+0x644], R0 ;  /* 0x0006440001007387 */ /* 0x0005e20000100800 */
[----:B------:R-:W-:Y:S02]  /*8d10*/  IMAD.MOV.U32 R21, RZ, RZ, R5 ;  /* 0x000000ffff157224 */ /* 0x000fe400078e0005 */
[----:B------:R-:W-:Y:S01]  /*8d20*/  IMAD.MOV.U32 R20, RZ, RZ, R4 ;  /* 0x000000ffff147224 */ /* 0x000fe200078e0004 */
[----:B------:R-:W3:Y:S04]  /*8d30*/  LDL.LU R17, [R1+0x53c] ;  /* 0x00053c0001117983 */ /* 0x000ee80000300800 */
[----:B------:R-:W4:Y:S04]  /*8d40*/  LDL.LU R16, [R1+0x538] ;  /* 0x0005380001107983 */ /* 0x000f280000300800 */
        /* <DEDUP_REMOVED lines=9> */
[----:B------:R-:W4:Y:S01]  /*8de0*/  LDL.LU R176, [R1+0x430] ;  /* 0x0004300001b07983 */ /* 0x000f220000300800 */
[----:B------:R-:W-:-:S02]  /*8df0*/  F2FP.F16.F32.PACK_AB R151, R175, R174 ;  /* 0x000000aeaf97723e */ /* 0x000fc400000000ff */
[----:B--2---:R-:W-:Y:S02]  /*8e00*/  F2FP.F16.F32.PACK_AB R0, R173, R172 ;  /* 0x000000acad00723e */ /* 0x004fe400000000ff */
[----:B------:R-:W-:Y:S01]  /*8e10*/  F2FP.F16.F32.PACK_AB R7, R171, R170 ;  /* 0x000000aaab07723e */ /* 0x000fe200000000ff */
[----:B------:R-:W-:Y:S01]  /*8e20*/  IMAD.MOV.U32 R171, RZ, RZ, R165 ;  /* 0x000000ffffab7224 */ /* 0x000fe200078e00a5 */
[----:B------:R-:W-:Y:S01]  /*8e30*/  F2FP.F16.F32.PACK_AB R6, R169, R168 ;  /* 0x000000a8a906723e */ /* 0x000fe200000000ff */
        /* <DEDUP_REMOVED lines=13> */
[----:B---3--:R-:W-:Y:S02]  /*8f10*/  IMAD.MOV.U32 R23, RZ, RZ, R17 ;  /* 0x000000ffff177224 */ /* 0x008fe400078e0011 */
[----:B----4-:R-:W-:Y:S02]  /*8f20*/  IMAD.MOV.U32 R22, RZ, RZ, R16 ;  /* 0x000000ffff167224 */ /* 0x010fe400078e0010 */
[----:B------:R-:W-:-:S02]  /*8f30*/  IMAD.MOV.U32 R19, RZ, RZ, R13 ;  /* 0x000000ffff137224 */ /* 0x000fc400078e000d */
[----:B------:R-:W-:Y:S02]  /*8f40*/  IMAD.MOV.U32 R18, RZ, RZ, R12 ;  /* 0x000000ffff127224 */ /* 0x000fe400078e000c */
[----:B------:R-:W-:Y:S02]  /*8f50*/  IMAD.MOV.U32 R17, RZ, RZ, R5 ;  /* 0x000000ffff117224 */ /* 0x000fe400078e0005 */
[----:B------:R-:W-:Y:S01]  /*8f60*/  IMAD.MOV.U32 R16, RZ, RZ, R4 ;  /* 0x000000ffff107224 */ /* 0x000fe200078e0004 */
[----:B------:R-:W-:-:S05]  /*8f70*/  F2FP.F16.F32.PACK_AB R150, R177, R176 ;  /* 0x000000b0b196723e */ /* 0x000fca00000000ff */
[----:B------:R-:W-:Y:S04]  /*8f80*/  STL [R1+0x674], R150 ;  /* 0x0006749601007387 */ /* 0x000fe80000100800 */
[----:B------:R-:W-:Y:S04]  /*8f90*/  STL [R1+0x670], R151 ;  /* 0x0006709701007387 */ /* 0x000fe80000100800 */
[----:B------:R2:W-:Y:S04]  /*8fa0*/  STL [R1+0x630], R0 ;  /* 0x0006300001007387 */ /* 0x0005e80000100800 */
[----:B------:R3:W-:Y:S04]  /*8fb0*/  STL [R1+0x634], R7 ;  /* 0x0006340701007387 */ /* 0x0007e80000100800 */
[----:B------:R4:W-:Y:S01]  /*8fc0*/  STL [R1+0x638], R6 ;  /* 0x0006380601007387 */ /* 0x0009e20000100800 */
[----:B--2---:R-:W-:Y:S01]  /*8fd0*/  F2FP.F16.F32.PACK_AB R0, R167, R166 ;  /* 0x000000a6a700723e */ /* 0x004fe200000000ff */
[----:B------:R-:W-:-:S02]  /*8fe0*/  IMAD.MOV.U32 R167, RZ, RZ, R161 ;  /* 0x000000ffffa77224 */ /* 0x000fc400078e00a1 */
[----:B------:R-:W-:Y:S02]  /*8ff0*/  IMAD.MOV.U32 R166, RZ, RZ, R160 ;  /* 0x000000ffffa67224 */ /* 0x000fe400078e00a0 */
[----:B------:R2:W-:Y:S01]  /*9000*/  STL [R1+0x63c], R0 ;  /* 0x00063c0001007387 */ /* 0x0005e20000100800 */
[----:B------:R-:W-:Y:S02]  /*9010*/  IMAD.MOV.U32 R161, RZ, RZ, R155 ;  /* 0x000000ffffa17224 */ /* 0x000fe400078e009b */
[----:B------:R-:W-:Y:S01]  /*9020*/  IMAD.MOV.U32 R160, RZ, RZ, R154 ;  /* 0x000000ffffa07224 */ /* 0x000fe200078e009a */
[----:B------:R-:W2:Y:S01]  /*9030*/  LDL.LU R13, [R1+0x56c] ;  /* 0x00056c00010d7983 */ /* 0x000ea20000300800 */
[----:B------:R-:W-:Y:S02]  /*9040*/  IMAD.MOV.U32 R155, RZ, RZ, R21 ;  /* 0x000000ffff9b7224 */ /* 0x000fe400078e0015 */
[----:B------:R-:W-:Y:S01]  /*9050*/  IMAD.MOV.U32 R154, RZ, RZ, R20 ;  /* 0x000000ffff9a7224 */ /* 0x000fe200078e0014 */
[----:B------:R-:W2:Y:S01]  /*9060*/  LDL.LU R12, [R1+0x568] ;  /* 0x00056800010c7983 */ /* 0x000ea20000300800 */
[----:B------:R-:W-:-:S02]  /*9070*/  IMAD.MOV.U32 R21, RZ, RZ, R15 ;  /* 0x000000ffff157224 */ /* 0x000fc400078e000f */
[----:B------:R-:W-:Y:S01]  /*9080*/  IMAD.MOV.U32 R20, RZ, RZ, R14 ;  /* 0x000000ffff147224 */ /* 0x000fe200078e000e */
[----:B------:R-:W2:Y:S01]  /*9090*/  LDL.LU R5, [R1+0x50c] ;  /* 0x00050c0001057983 */ /* 0x000ea20000300800 */
[----:B------:R-:W-:Y:S02]  /*90a0*/  IMAD.MOV.U32 R15, RZ, RZ, R3 ;  /* 0x000000ffff0f7224 */ /* 0x000fe400078e0003 */
[----:B------:R-:W-:Y:S01]  /*90b0*/  IMAD.MOV.U32 R14, RZ, RZ, R2 ;  /* 0x000000ffff0e7224 */ /* 0x000fe200078e0002 */
[----:B------:R-:W2:Y:S04]  /*90c0*/  LDL.LU R4, [R1+0x508] ;  /* 0x0005080001047983 */ /* 0x000ea80000300800 */
[----:B------:R-:W2:Y:S04]  /*90d0*/  LDL.LU R3, [R1+0x51c] ;  /* 0x00051c0001037983 */ /* 0x000ea80000300800 */
[----:B------:R-:W2:Y:S04]  /*90e0*/  LDL.LU R2, [R1+0x518] ;  /* 0x0005180001027983 */ /* 0x000ea80000300800 */
[----:B------:R-:W2:Y:S04]  /*90f0*/  LDL.LU R173, [R1+0x464] ;  /* 0x0004640001ad7983 */ /* 0x000ea80000300800 */
[----:B------:R-:W2:Y:S01]  /*9100*/  LDL.LU R172, [R1+0x460] ;  /* 0x0004600001ac7983 */ /* 0x000ea20000300800 */
[----:B---3--:R-:W-:-:S02]  /*9110*/  F2FP.F16.F32.PACK_AB R7, R171, R170 ;  /* 0x000000aaab07723e */ /* 0x008fc400000000ff */
[----:B----4-:R-:W-:Y:S01]  /*9120*/  F2FP.F16.F32.PACK_AB R6, R169, R168 ;  /* 0x000000a8a906723e */ /* 0x010fe200000000ff */
        /* <DEDUP_REMOVED lines=18> */
[----:B--2---:R-:W-:Y:S02]  /*9250*/  IMAD.MOV.U32 R19, RZ, RZ, R13 ;  /* 0x000000ffff137224 */ /* 0x004fe400078e000d */
[----:B------:R-:W-:Y:S01]  /*9260*/  IMAD.MOV.U32 R18, RZ, RZ, R12 ;  /* 0x000000ffff127224 */ /* 0x000fe200078e000c */
[----:B------:R-:W-:-:S05]  /*9270*/  F2FP.F16.F32.PACK_AB R0, R173, R172 ;  /* 0x000000acad00723e */ /* 0x000fca00000000ff */
[----:B------:R2:W-:Y:S04]  /*9280*/  STL [R1+0x620], R0 ;  /* 0x0006200001007387 */ /* 0x0005e80000100800 */
[----:B------:R3:W-:Y:S01]  /*9290*/  STL [R1+0x624], R7 ;  /* 0x0006240701007387 */ /* 0x0007e20000100800 */
[----:B--2---:R-:W-:-:S03]  /*92a0*/  F2FP.F16.F32.PACK_AB R0, R167, R166 ;  /* 0x000000a6a700723e */ /* 0x004fc600000000ff */
[----:B------:R2:W-:Y:S01]  /*92b0*/  STL [R1+0x628], R6 ;  /* 0x0006280601007387 */ /* 0x0005e20000100800 */
[----:B------:R-:W-:Y:S02]  /*92c0*/  IMAD.MOV.U32 R167, RZ, RZ, R161 ;  /* 0x000000ffffa77224 */ /* 0x000fe400078e00a1 */
[----:B------:R-:W-:Y:S01]  /*92d0*/  IMAD.MOV.U32 R166, RZ, RZ, R160 ;  /* 0x000000ffffa67224 */ /* 0x000fe200078e00a0 */
[----:B------:R4:W-:Y:S01]  /*92e0*/  STL [R1+0x62c], R0 ;  /* 0x00062c0001007387 */ /* 0x0009e20000100800 */
[----:B------:R-:W-:Y:S02]  /*92f0*/  IMAD.MOV.U32 R161, RZ, RZ, R155 ;  /* 0x000000ffffa17224 */ /* 0x000fe400078e009b */
[----:B------:R-:W-:Y:S01]  /*9300*/  IMAD.MOV.U32 R160, RZ, RZ, R154 ;  /* 0x000000ffffa07224 */ /* 0x000fe200078e009a */
[----:B------:R-:W4:Y:S01]  /*9310*/  LDL.LU R13, [R1+0x57c] ;  /* 0x00057c00010d7983 */ /* 0x000f220000300800 */
[----:B------:R-:W-:Y:S02]  /*9320*/  IMAD.MOV.U32 R155, RZ, RZ, R17 ;  /* 0x000000ffff9b7224 */ /* 0x000fe400078e0011 */
[----:B------:R-:W-:Y:S01]  /*9330*/  IMAD.MOV.U32 R154, RZ, RZ, R16 ;  /* 0x000000ffff9a7224 */ /* 0x000fe200078e0010 */
[----:B------:R-:W4:Y:S01]  /*9340*/  LDL.LU R12, [R1+0x578] ;  /* 0x00057800010c7983 */ /* 0x000f220000300800 */
[----:B------:R-:W-:-:S02]  /*9350*/  IMAD.MOV.U32 R17, RZ, RZ, R5 ;  /* 0x000000ffff117224 */ /* 0x000fc400078e0005 */
[----:B------:R-:W-:Y:S01]  /*9360*/  IMAD.MOV.U32 R16, RZ, RZ, R4 ;  /* 0x000000ffff107224 */ /* 0x000fe200078e0004 */
[----:B------:R-:W4:Y:S01]  /*9370*/  LDL.LU R5, [R1+0x58c] ;  /* 0x00058c0001057983 */ /* 0x000f220000300800 */
[----:B------:R-:W-:Y:S02]  /*9380*/  IMAD.MOV.U32 R15, RZ, RZ, R3 ;  /* 0x000000ffff0f7224 */ /* 0x000fe400078e0003 */
[----:B------:R-:W-:Y:S01]  /*9390*/  IMAD.MOV.U32 R14, RZ, RZ, R2 ;  /* 0x000000ffff0e7224 */ /* 0x000fe200078e0002 */
[----:B------:R-:W4:Y:S04]  /*93a0*/  LDL.LU R4, [R1+0x588] ;  /* 0x0005880001047983 */ /* 0x000f280000300800 */
[----:B------:R-:W4:Y:S04]  /*93b0*/  LDL.LU R3, [R1+0x59c] ;  /* 0x00059c0001037983 */ /* 0x000f280000300800 */
[----:B------:R-:W4:Y:S04]  /*93c0*/  LDL.LU R2, [R1+0x598] ;  /* 0x0005980001027983 */ /* 0x000f280000300800 */
[----:B------:R-:W4:Y:S04]  /*93d0*/  LDL.LU R173, [R1+0x484] ;  /* 0x0004840001ad7983 */ /* 0x000f280000300800 */
[----:B------:R-:W4:Y:S01]  /*93e0*/  LDL.LU R172, [R1+0x480] ;  /* 0x0004800001ac7983 */ /* 0x000f220000300800 */
[----:B---3--:R-:W-:-:S02]  /*93f0*/  F2FP.F16.F32.PACK_AB R7, R171, R170 ;  /* 0x000000aaab07723e */ /* 0x008fc400000000ff */
[----:B--2---:R-:W-:Y:S01]  /*9400*/  F2FP.F16.F32.PACK_AB R6, R169, R168 ;  /* 0x000000a8a906723e */ /* 0x004fe200000000ff */
        /* <DEDUP_REMOVED lines=8> */
[----:B----4-:R-:W-:Y:S02]  /*9490*/  IMAD.MOV.U32 R17, RZ, RZ, R13 ;  /* 0x000000ffff117224 */ /* 0x010fe400078e000d */
[----:B------:R-:W-:Y:S02]  /*94a0*/  IMAD.MOV.U32 R16, RZ, RZ, R12 ;  /* 0x000000ffff107224 */ /* 0x000fe400078e000c */
[----:B------:R-:W-:Y:S01]  /*94b0*/  IMAD.MOV.U32 R13, RZ, RZ, R3 ;  /* 0x000000ffff0d7224 */ /* 0x000fe200078e0003 */
[----:B------:R-:W-:-:S05]  /*94c0*/  F2FP.F16.F32.PACK_AB R0, R173, R172 ;  /* 0x000000acad00723e */ /* 0x000fca00000000ff */
[----:B------:R2:W-:Y:S04]  /*94d0*/  STL [R1+0x610], R0 ;  /* 0x0006100001007387 */ /* 0x0005e80000100800 */
[----:B------:R-:W-:Y:S01]  /*94e0*/  STL [R1+0x614], R7 ;  /* 0x0006140701007387 */ /* 0x000fe20000100800 */
[----:B--2---:R-:W-:Y:S01]  /*94f0*/  F2FP.F16.F32.PACK_AB R0, R167, R166 ;  /* 0x000000a6a700723e */ /* 0x004fe200000000ff */
[----:B------:R-:W-:Y:S02]  /*9500*/  IMAD.MOV.U32 R167, RZ, RZ, R163 ;  /* 0x000000ffffa77224 */ /* 0x000fe400078e00a3 */
[----:B------:R-:W-:Y:S01]  /*9510*/  IMAD.MOV.U32 R163, RZ, RZ, R159 ;  /* 0x000000ffffa37224 */ /* 0x000fe200078e009f */
[----:B------:R2:W-:Y:S01]  /*9520*/  STL [R1+0x618], R6 ;  /* 0x0006180601007387 */ /* 0x0005e20000100800 */
[----:B------:R-:W-:-:S02]  /*9530*/  IMAD.MOV.U32 R166, RZ, RZ, R162 ;  /* 0x000000ffffa67224 */ /* 0x000fc400078e00a2 */
[----:B------:R-:W-:Y:S01]  /*9540*/  IMAD.MOV.U32 R159, RZ, RZ, R155 ;  /* 0x000000ffff9f7224 */ /* 0x000fe200078e009b */
[----:B------:R3:W-:Y:S01]  /*9550*/  STL [R1+0x61c], R0 ;  /* 0x00061c0001007387 */ /* 0x0007e20000100800 */
[----:B------:R-:W-:Y:S02]  /*9560*/  IMAD.MOV.U32 R162, RZ, RZ, R158 ;  /* 0x000000ffffa27224 */ /* 0x000fe400078e009e */
[----:B------:R-:W-:Y:S02]  /*9570*/  IMAD.MOV.U32 R155, RZ, RZ, R15 ;  /* 0x000000ffff9b7224 */ /* 0x000fe400078e000f */
[----:B------:R-:W-:Y:S02]  /*9580*/  IMAD.MOV.U32 R158, RZ, RZ, R154 ;  /* 0x000000ffff9e7224 */ /* 0x000fe400078e009a */
[----:B------:R-:W-:Y:S02]  /*9590*/  IMAD.MOV.U32 R15, RZ, RZ, R5 ;  /* 0x000000ffff0f7224 */ /* 0x000fe400078e0005 */
[----:B------:R-:W-:Y:S01]  /*95a0*/  IMAD.MOV.U32 R154, RZ, RZ, R14 ;  /* 0x000000ffff9a7224 */ /* 0x000fe200078e000e */
[----:B------:R-:W4:Y:S01]  /*95b0*/  LDL.LU R5, [R1+0x5ac] ;  /* 0x0005ac0001057983 */ /* 0x000f220000300800 */
[----:B------:R-:W-:-:S02]  /*95c0*/  IMAD.MOV.U32 R14, RZ, RZ, R4 ;  /* 0x000000ffff0e7224 */ /* 0x000fc400078e0004 */
[----:B------:R-:W-:Y:S01]  /*95d0*/  IMAD.MOV.U32 R12, RZ, RZ, R2 ;  /* 0x000000ffff0c7224 */ /* 0x000fe200078e0002 */
[----:B------:R-:W4:Y:S04]  /*95e0*/  LDL.LU R3, [R1+0x5a8] ;  /* 0x0005a80001037983 */ /* 0x000f280000300800 */
[----:B------:R-:W4:Y:S04]  /*95f0*/  LDL.LU R4, [R1+0x5bc] ;  /* 0x0005bc0001047983 */ /* 0x000f280000300800 */
[----:B------:R-:W4:Y:S04]  /*9600*/  LDL.LU R2, [R1+0x5b8] ;  /* 0x0005b80001027983 */ /* 0x000f280000300800 */
[----:B------:R-:W4:Y:S04]  /*9610*/  LDL.LU R173, [R1+0x4a4] ;  /* 0x0004a40001ad7983 */ /* 0x000f280000300800 */
[----:B------:R-:W4:Y:S04]  /*9620*/  LDL.LU R172, [R1+0x4a0] ;  /* 0x0004a00001ac7983 */ /* 0x000f280000300800 */
[----:B------:R-:W4:Y:S04]  /*9630*/  LDL.LU R171, [R1+0x4ac] ;  /* 0x0004ac0001ab7983 */ /* 0x000f280000300800 */
[----:B------:R-:W4:Y:S01]  /*9640*/  LDL.LU R170, [R1+0x4a8] ;  /* 0x0004a80001aa7983 */ /* 0x000f220000300800 */
[----:B--2---:R-:W-:-:S02]  /*9650*/  F2FP.F16.F32.PACK_AB R6, R169, R168 ;  /* 0x000000a8a906723e */ /* 0x004fc400000000ff */
[----:B---3--:R-:W-:Y:S01]  /*9660*/  F2FP.F16.F32.PACK_AB R0, R167, R166 ;  /* 0x000000a6a700723e */ /* 0x008fe200000000ff */
        /* <DEDUP_REMOVED lines=16> */
[----:B----4-:R-:W-:Y:S02]  /*9770*/  F2FP.F16.F32.PACK_AB R150, R173, R172 ;  /* 0x000000acad96723e */ /* 0x010fe400000000ff */
[----:B------:R-:W-:-:S03]  /*9780*/  F2FP.F16.F32.PACK_AB R151, R171, R170 ;  /* 0x000000aaab97723e */ /* 0x000fc600000000ff */
[----:B------:R-:W-:Y:S04]  /*9790*/  STL [R1+0x67c], R150 ;  /* 0x00067c9601007387 */ /* 0x000fe80000100800 */
[----:B------:R-:W-:Y:S04]  /*97a0*/  STL [R1+0x678], R151 ;  /* 0x0006789701007387 */ /* 0x000fe80000100800 */
[----:B------:R-:W-:Y:S04]  /*97b0*/  STL [R1+0x608], R6 ;  /* 0x0006080601007387 */ /* 0x000fe80000100800 */
[----:B------:R2:W-:Y:S04]  /*97c0*/  STL [R1+0x60c], R0 ;  /* 0x00060c0001007387 */ /* 0x0005e80000100800 */
[----:B------:R-:W3:Y:S04]  /*97d0*/  LDL.LU R155, [R1+0x52c] ;  /* 0x00052c00019b7983 */ /* 0x000ee80000300800 */
[----:B------:R-:W4:Y:S04]  /*97e0*/  LDL.LU R154, [R1+0x528] ;  /* 0x00052800019a7983 */ /* 0x000f280000300800 */
[----:B------:R-:W2:Y:S04]  /*97f0*/  LDL.LU R179, [R1+0x4c4] ;  /* 0x0004c40001b37983 */ /* 0x000ea80000300800 */
[----:B------:R-:W2:Y:S04]  /*9800*/  LDL.LU R178, [R1+0x4c0] ;  /* 0x0004c00001b27983 */ /* 0x000ea80000300800 */
[----:B------:R-:W3:Y:S04]  /*9810*/  LDL.LU R175, [R1+0x4d4] ;  /* 0x0004d40001af7983 */ /* 0x000ee80000300800 */
[----:B------:R-:W3:Y:S04]  /*9820*/  LDL.LU R174, [R1+0x4d0] ;  /* 0x0004d00001ae7983 */ /* 0x000ee80000300800 */
[----:B------:R-:W4:Y:S04]  /*9830*/  LDL.LU R171, [R1+0x4e4] ;  /* 0x0004e40001ab7983 */ /* 0x000f280000300800 */
[----:B------:R-:W4:Y:S04]  /*9840*/  LDL.LU R170, [R1+0x4e0] ;  /* 0x0004e00001aa7983 */ /* 0x000f280000300800 */
[----:B------:R-:W4:Y:S04]  /*9850*/  LDL.LU R167, [R1+0x4f4] ;  /* 0x0004f40001a77983 */ /* 0x000f280000300800 */
[----:B------:R-:W4:Y:S01]  /*9860*/  LDL.LU R166, [R1+0x4f0] ;  /* 0x0004f00001a67983 */ /* 0x000f220000300800 */
[----:B------:R-:W-:-:S03]  /*9870*/  IMAD.MOV.U32 R173, RZ, RZ, R165 ;  /* 0x000000ffffad7224 */ /* 0x000fc600078e00a5 */
[----:B------:R-:W4:Y:S01]  /*9880*/  LDL.LU R163, [R1+0x504] ;  /* 0x0005040001a37983 */ /* 0x000f220000300800 */
[----:B------:R-:W-:-:S03]  /*9890*/  IMAD.MOV.U32 R172, RZ, RZ, R164 ;  /* 0x000000ffffac7224 */ /* 0x000fc600078e00a4 */
[----:B------:R-:W4:Y:S01]  /*98a0*/  LDL.LU R162, [R1+0x500] ;  /* 0x0005000001a27983 */ /* 0x000f220000300800 */
[----:B------:R-:W-:Y:S02]  /*98b0*/  IMAD.MOV.U32 R165, RZ, RZ, R161 ;  /* 0x000000ffffa57224 */ /* 0x000fe400078e00a1 */
[----:B------:R-:W-:Y:S02]  /*98c0*/  IMAD.MOV.U32 R164, RZ, RZ, R160 ;  /* 0x000000ffffa47224 */ /* 0x000fe400078e00a0 */
[----:B------:R-:W-:Y:S02]  /*98d0*/  IMAD.MOV.U32 R161, RZ, RZ, R159 ;  /* 0x000000ffffa17224 */ /* 0x000fe400078e009f */
[----:B------:R-:W-:Y:S01]  /*98e0*/  IMAD.MOV.U32 R160, RZ, RZ, R158 ;  /* 0x000000ffffa07224 */ /* 0x000fe200078e009e */
[----:B------:R-:W4:Y:S04]  /*98f0*/  LDL.LU R159, [R1+0x514] ;  /* 0x00051400019f7983 */ /* 0x000f280000300800 */
[----:B------:R-:W4:Y:S01]  /*9900*/  LDL.LU R158, [R1+0x510] ;  /* 0x00051000019e7983 */ /* 0x000f220000300800 */
[----:B------:R-:W-:Y:S01]  /*9910*/  F2FP.F16.F32.PACK_AB R7, R177, R176 ;  /* 0x000000b0b107723e */ /* 0x000fe200000000ff */
        /* <DEDUP_REMOVED lines=9> */
[----:B------:R-:W-:Y:S01]  /*99b0*/  IMAD.MOV.U32 R176, RZ, RZ, R16 ;  /* 0x000000ffffb07224 */ /* 0x000fe200078e0010 */
[----:B--2---:R-:W-:-:S05]  /*99c0*/  F2FP.F16.F32.PACK_AB R0, R179, R178 ;  /* 0x000000b2b300723e */ /* 0x004fca00000000ff */
[----:B------:R2:W-:Y:S01]  /*99d0*/  STL [R1+0x4a0], R0 ;  /* 0x0004a00001007387 */ /* 0x0005e20000100800 */
[----:B---3--:R-:W-:-:S03]  /*99e0*/  F2FP.F16.F32.PACK_AB R6, R175, R174 ;  /* 0x000000aeaf06723e */ /* 0x008fc600000000ff */
[----:B------:R3:W-:Y:S01]  /*99f0*/  STL [R1+0x4a4], R7 ;  /* 0x0004a40701007387 */ /* 0x0007e20000100800 */
[----:B--2---:R-:W-:-:S03]  /*9a00*/  F2FP.F16.F32.PACK_AB R0, R173, R172 ;  /* 0x000000acad00723e */ /* 0x004fc600000000ff */
[----:B------:R-:W-:Y:S04]  /*9a10*/  STL [R1+0x4a8], R6 ;  /* 0x0004a80601007387 */ /* 0x000fe80000100800 */
[----:B------:R4:W-:Y:S01]  /*9a20*/  STL [R1+0x4ac], R0 ;  /* 0x0004ac0001007387 */ /* 0x0009e20000100800 */
[----:B---3--:R-:W-:Y:S02]  /*9a30*/  F2FP.F16.F32.PACK_AB R7, R169, R168 ;  /* 0x000000a8a907723e */ /* 0x008fe400000000ff */
[----:B----4-:R-:W-:Y:S02]  /*9a40*/  F2FP.F16.F32.PACK_AB R0, R171, R170 ;  /* 0x000000aaab00723e */ /* 0x010fe400000000ff */
[----:B------:R-:W-:-:S03]  /*9a50*/  F2FP.F16.F32.PACK_AB R6, R167, R166 ;  /* 0x000000a6a706723e */ /* 0x000fc600000000ff */
[----:B------:R2:W-:Y:S04]  /*9a60*/  STL [R1+0x490], R0 ;  /* 0x0004900001007387 */ /* 0x0005e80000100800 */
[----:B------:R3:W-:Y:S01]  /*9a70*/  STL [R1+0x494], R7 ;  /* 0x0004940701007387 */ /* 0x0007e20000100800 */
[----:B--2---:R-:W-:-:S03]  /*9a80*/  F2FP.F16.F32.PACK_AB R0, R165, R164 ;  /* 0x000000a4a500723e */ /* 0x004fc600000000ff */
[----:B------:R-:W-:Y:S04]  /*9a90*/  STL [R1+0x498], R6 ;  /* 0x0004980601007387 */ /* 0x000fe80000100800 */
[----:B------:R2:W-:Y:S01]  /*9aa0*/  STL [R1+0x49c], R0 ;  /* 0x00049c0001007387 */ /* 0x0005e20000100800 */
[----:B---3--:R-:W-:Y:S02]  /*9ab0*/  F2FP.F16.F32.PACK_AB R7, R161, R160 ;  /* 0x000000a0a107723e */ /* 0x008fe400000000ff */
[----:B--2---:R-:W-:Y:S02]  /*9ac0*/  F2FP.F16.F32.PACK_AB R0, R163, R162 ;  /* 0x000000a2a300723e */ /* 0x004fe400000000ff */
[----:B------:R-:W-:-:S03]  /*9ad0*/  F2FP.F16.F32.PACK_AB R6, R159, R158 ;  /* 0x0000009e9f06723e */ /* 0x000fc600000000ff */
[----:B------:R2:W-:Y:S04]  /*9ae0*/  STL [R1+0x480], R0 ;  /* 0x0004800001007387 */ /* 0x0005e80000100800 */
[----:B------:R-:W-:Y:S01]  /*9af0*/  STL [R1+0x484], R7 ;  /* 0x0004840701007387 */ /* 0x000fe20000100800 */
[----:B--2---:R-:W-:-:S03]  /*9b00*/  F2FP.F16.F32.PACK_AB R0, R157, R156 ;  /* 0x0000009c9d00723e */ /* 0x004fc600000000ff */
[----:B------:R2:W-:Y:S04]  /*9b10*/  STL [R1+0x488], R6 ;  /* 0x0004880601007387 */ /* 0x0005e80000100800 */
[----:B------:R3:W-:Y:S04]  /*9b20*/  STL [R1+0x48c], R0 ;  /* 0x00048c0001007387 */ /* 0x0007e80000100800 */
[----:B------:R-:W4:Y:S04]  /*9b30*/  LDL.LU R199, [R1+0x524] ;  /* 0x0005240001c77983 */ /* 0x000f280000300800 */
[----:B------:R-:W4:Y:S04]  /*9b40*/  LDL.LU R198, [R1+0x520] ;  /* 0x0005200001c67983 */ /* 0x000f280000300800 */
[----:B------:R-:W3:Y:S04]  /*9b50*/  LDL.LU R195, [R1+0x534] ;  /* 0x0005340001c37983 */ /* 0x000ee80000300800 */
        /* <DEDUP_REMOVED lines=11> */
[----:B------:R-:W3:Y:S01]  /*9c10*/  LDL.LU R171, [R1+0x594] ;  /* 0x0005940001ab7983 */ /* 0x000ee20000300800 */
[----:B------:R-:W-:-:S03]  /*9c20*/  IMAD.MOV.U32 R164, RZ, RZ, R3 ;  /* 0x000000ffffa47224 */ /* 0x000fc600078e0003 */
        /* <DEDUP_REMOVED lines=36> */
[----:B------:R-:W3:Y:S01]  /*9e70*/  LDL.LU R4, [R1+0x218] ;  /* 0x0002180001047983 */ /* 0x000ee20000300800 */
[----:B--2---:R-:W-:-:S02]  /*9e80*/  F2FP.F16.F32.PACK_AB R6, R197, R196 ;  /* 0x000000c4c506723e */ /* 0x004fc400000000ff */
[----:B------:R-:W-:Y:S02]  /*9e90*/  F2FP.F16.F32.PACK_AB R2, R162, R2 ;  /* 0x00000002a202723e */ /* 0x000fe400000000ff */
[----:B----4-:R-:W-:-:S05]  /*9ea0*/  F2FP.F16.F32.PACK_AB R7, R199, R198 ;  /* 0x000000c6c707723e */ /* 0x010fca00000000ff */
[----:B------:R2:W-:Y:S01]  /*9eb0*/  STL [R1+0x470], R7 ;  /* 0x0004700701007387 */ /* 0x0005e20000100800 */
[----:B---3--:R-:W-:-:S03]  /*9ec0*/  F2FP.F16.F32.PACK_AB R0, R195, R194 ;  /* 0x000000c2c300723e */ /* 0x008fc600000000ff */
[----:B------:R3:W-:Y:S01]  /*9ed0*/  STL [R1+0x474], R6 ;  /* 0x0004740601007387 */ /* 0x0007e20000100800 */
[----:B--2---:R-:W-:-:S03]  /*9ee0*/  F2FP.F16.F32.PACK_AB R7, R193, R192 ;  /* 0x000000c0c107723e */ /* 0x004fc600000000ff */
[----:B------:R2:W-:Y:S01]  /*9ef0*/  STL [R1+0x478], R0 ;  /* 0x0004780001007387 */ /* 0x0005e20000100800 */
[----:B---3--:R-:W-:-:S03]  /*9f00*/  F2FP.F16.F32.PACK_AB R6, R191, R190 ;  /* 0x000000bebf06723e */ /* 0x008fc600000000ff */
[----:B------:R3:W-:Y:S04]  /*9f10*/  STL [R1+0x47c], R7 ;  /* 0x00047c0701007387 */ /* 0x0007e80000100800 */
[----:B------:R4:W-:Y:S01]  /*9f20*/  STL [R1+0x460], R6 ;  /* 0x0004600601007387 */ /* 0x0009e20000100800 */
[----:B--2---:R-:W-:Y:S02]  /*9f30*/  F2FP.F16.F32.PACK_AB R0, R189, R188 ;  /* 0x000000bcbd00723e */ /* 0x004fe400000000ff */
[----:B---3--:R-:W-:-:S03]  /*9f40*/  F2FP.F16.F32.PACK_AB R7, R187, R186 ;  /* 0x000000babb07723e */ /* 0x008fc600000000ff */
[----:B------:R2:W-:Y:S01]  /*9f50*/  STL [R1+0x464], R0 ;  /* 0x0004640001007387 */ /* 0x0005e20000100800 */
[----:B----4-:R-:W-:-:S03]  /*9f60*/  F2FP.F16.F32.PACK_AB R6, R185, R184 ;  /* 0x000000b8b906723e */ /* 0x010fc600000000ff */
        /* <DEDUP_REMOVED lines=15> */
[----:B------:R-:W-:Y:S02]  /*a060*/  F2FP.F16.F32.PACK_AB R3, R163, R3 ;  /* 0x00000003a303723e */ /* 0x000fe400000000ff */
[----:B---3--:R-:W-:Y:S01]  /*a070*/  F2FP.F16.F32.PACK_AB R7, R169, R168 ;  /* 0x000000a8a907723e */ /* 0x008fe200000000ff */
[----:B------:R2:W-:Y:S01]  /*a080*/  STL [R1+0x448], R0 ;  /* 0x0004480001007387 */ /* 0x0005e20000100800 */
[----:B----4-:R-:W-:-:S03]  /*a090*/  F2FP.F16.F32.PACK_AB R6, R167, R166 ;  /* 0x000000a6a706723e */ /* 0x010fc600000000ff */
[----:B------:R-:W-:Y:S04]  /*a0a0*/  STL [R1+0x44c], R7 ;  /* 0x00044c0701007387 */ /* 0x000fe80000100800 */
[----:B------:R-:W-:Y:S01]  /*a0b0*/  STL [R1+0x430], R6 ;  /* 0x0004300601007387 */ /* 0x000fe20000100800 */
[----:B--2---:R-:W-:-:S03]  /*a0c0*/  F2FP.F16.F32.PACK_AB R0, R165, R164 ;  /* 0x000000a4a500723e */ /* 0x004fc600000000ff */
[----:B------:R2:W-:Y:S04]  /*a0d0*/  STL [R1+0x680], R3 ;  /* 0x0006800301007387 */ /* 0x0005e80000100800 */
[----:B------:R3:W-:Y:S01]  /*a0e0*/  STL [R1+0x434], R0 ;  /* 0x0004340001007387 */ /* 0x0007e20000100800 */
[----:B--2---:R-:W-:-:S03]  /*a0f0*/  F2FP.F16.F32.PACK_AB R3, R161, R160 ;  /* 0x000000a0a103723e */ /* 0x004fc600000000ff */
[----:B------:R2:W-:Y:S01]  /*a100*/  STL [R1+0x684], R2 ;  /* 0x0006840201007387 */ /* 0x0005e20000100800 */
[----:B---3--:R-:W-:-:S03]  /*a110*/  F2FP.F16.F32.PACK_AB R0, R159, R158 ;  /* 0x0000009e9f00723e */ /* 0x008fc600000000ff */
        /* <DEDUP_REMOVED lines=14> */
[----:B--2---:R-:W-:-:S05]  /*a200*/  F2FP.F16.F32.PACK_AB R2, R17, R16 ;  /* 0x000000101102723e */ /* 0x004fca00000000ff */
[----:B------:R2:W-:Y:S01]  /*a210*/  STL [R1+0x400], R2 ;  /* 0x0004000201007387 */ /* 0x0005e20000100800 */
[----:B---3--:R-:W-:-:S05]  /*a220*/  F2FP.F16.F32.PACK_AB R3, R15, R14 ;  /* 0x0000000e0f03723e */ /* 0x008fca00000000ff */
[----:B------:R-:W-:Y:S01]  /*a230*/  STL [R1+0x404], R3 ;  /* 0x0004040301007387 */ /* 0x000fe20000100800 */
[----:B----4-:R-:W-:-:S03]  /*a240*/  F2FP.F16.F32.PACK_AB R0, R13, R12 ;  /* 0x0000000c0d00723e */ /* 0x010fc600000000ff */
[----:B------:R-:W3:Y:S04]  /*a250*/  LDL.LU R9, [R1+0x224] ;  /* 0x0002240001097983 */ /* 0x000ee80000300800 */
[----:B------:R4:W-:Y:S01]  /*a260*/  STL [R1+0x408], R0 ;  /* 0x0004080001007387 */ /* 0x0009e20000100800 */
[----:B--2---:R-:W-:-:S03]  /*a270*/  F2FP.F16.F32.PACK_AB R2, R5, R4 ;  /* 0x000000040502723e */ /* 0x004fc600000000ff */
[----:B----4-:R-:W3:Y:S04]  /*a280*/  LDL.LU R0, [R1+0x220] ;  /* 0x0002200001007983 */ /* 0x010ee80000300800 */
[----:B------:R3:W-:Y:S04]  /*a290*/  STL [R1+0x40c], R2 ;  /* 0x00040c0201007387 */ /* 0x0007e80000100800 */
[----:B------:R-:W2:Y:S04]  /*a2a0*/  LDL.LU R7, [R1+0x22c] ;  /* 0x00022c0001077983 */ /* 0x000ea80000300800 */
[----:B------:R-:W2:Y:S04]  /*a2b0*/  LDL.LU R10, [R1+0x228] ;  /* 0x00022800010a7983 */ /* 0x000ea80000300800 */
[----:B------:R-:W4:Y:S04]  /*a2c0*/  LDL.LU R6, [R1+0x234] ;  /* 0x0002340001067983 */ /* 0x000f280000300800 */
[----:B------:R-:W4:Y:S04]  /*a2d0*/  LDL.LU R8, [R1+0x230] ;  /* 0x0002300001087983 */ /* 0x000f280000300800 */
        /* <DEDUP_REMOVED lines=8> */
[----:B------:R-:W4:Y:S04]  /*a360*/  LDL.LU R243, [R1+0x25c] ;  /* 0x00025c0001f37983 */ /* 0x000f280000300800 */
[----:B------:R-:W4:Y:S04]  /*a370*/  LDL.LU R242, [R1+0x258] ;  /* 0x0002580001f27983 */ /* 0x000f280000300800 */
        /* <DEDUP_REMOVED lines=103> */
[----:B------:R-:W2:Y:S01]  /*a9f0*/  LDL.LU R4, [R1+0x3f8] ;  /* 0x0003f80001047983 */ /* 0x000ea20000300800 */
[----:B---3--:R-:W-:-:S02]  /*aa00*/  F2FP.F16.F32.PACK_AB R151, R252, R251 ;  /* 0x000000fbfc97723e */ /* 0x008fc400000000ff */
[----:B----4-:R-:W-:Y:S01]  /*aa10*/  F2FP.F16.F32.PACK_AB R251, R243, R242 ;  /* 0x000000f2f3fb723e */ /* 0x010fe200000000ff */
[----:B------:R-:W3:Y:S01]  /*aa20*/  LDL.LU R86, [R1+0x4] ;  /* 0x0000040001567983 */ /* 0x000ee20000300800 */
[----:B--2---:R-:W-:Y:S02]  /*aa30*/  F2FP.F16.F32.PACK_AB R243, R235, R234 ;  /* 0x000000eaebf3723e */ /* 0x004fe400000000ff */
[----:B------:R-:W-:Y:S02]  /*aa40*/  F2FP.F16.F32.PACK_AB R235, R227, R226 ;  /* 0x000000e2e3eb723e */ /* 0x000fe400000000ff */
[----:B------:R-:W-:Y:S02]  /*aa50*/  F2FP.F16.F32.PACK_AB R227, R219, R218 ;  /* 0x000000dadbe3723e */ /* 0x000fe400000000ff */
[----:B------:R-:W-:Y:S02]  /*aa60*/  F2FP.F16.F32.PACK_AB R150, R6, R8 ;  /* 0x000000080696723e */ /* 0x000fe400000000ff */
[----:B------:R-:W-:Y:S01]  /*aa70*/  F2FP.F16.F32.PACK_AB R219, R211, R210 ;  /* 0x000000d2d3db723e */ /* 0x000fe200000000ff */
[----:B------:R-:W3:Y:S01]  /*aa80*/  LDL.LU R8, [R1] ;  /* 0x0000000001087983 */ /* 0x000ee20000300800 */
[----:B------:R-:W-:-:S03]  /*aa90*/  F2FP.F16.F32.PACK_AB R2, R9, R0 ;  /* 0x000000000902723e */ /* 0x000fc600000000ff */
[----:B------:R-:W2:Y:S01]  /*aaa0*/  LDL.LU R87, [R1+0xc] ;  /* 0x00000c0001577983 */ /* 0x000ea20000300800 */
[----:B------:R-:W-:-:S03]  /*aab0*/  F2FP.F16.F32.PACK_AB R3, R7, R10 ;  /* 0x0000000a0703723e */ /* 0x000fc600000000ff */
[----:B------:R-:W2:Y:S04]  /*aac0*/  LDL.LU R9, [R1+0x8] ;  /* 0x0000080001097983 */ /* 0x000ea80000300800 */
[----:B------:R-:W4:Y:S04]  /*aad0*/  LDL.LU R88, [R1+0x14] ;  /* 0x0000140001587983 */ /* 0x000f280000300800 */
[----:B------:R-:W4:Y:S04]  /*aae0*/  LDL.LU R10, [R1+0x10] ;  /* 0x00001000010a7983 */ /* 0x000f280000300800 */
[----:B------:R-:W4:Y:S04]  /*aaf0*/  LDL.LU R89, [R1+0x1c] ;  /* 0x00001c0001597983 */ /* 0x000f280000300800 */
[----:B------:R-:W4:Y:S04]  /*ab00*/  LDL.LU R11, [R1+0x18] ;  /* 0x00001800010b7983 */ /* 0x000f280000300800 */
[----:B------:R-:W4:Y:S01]  /*ab10*/  LDL.LU R90, [R1+0x24] ;  /* 0x00002400015a7983 */ /* 0x000f220000300800 */
[----:B------:R-:W-:-:S02]  /*ab20*/  F2FP.F16.F32.PACK_AB R211, R203, R202 ;  /* 0x000000cacbd3723e */ /* 0x000fc400000000ff */
[----:B------:R-:W-:Y:S02]  /*ab30*/  F2FP.F16.F32.PACK_AB R203, R195, R194 ;  /* 0x000000c2c3cb723e */ /* 0x000fe400000000ff */
[----:B------:R-:W-:Y:S02]  /*ab40*/  F2FP.F16.F32.PACK_AB R195, R187, R186 ;  /* 0x000000babbc3723e */ /* 0x000fe400000000ff */
[----:B------:R-:W-:Y:S02]  /*ab50*/  F2FP.F16.F32.PACK_AB R187, R179, R178 ;  /* 0x000000b2b3bb723e */ /* 0x000fe400000000ff */
[----:B------:R-:W-:Y:S02]  /*ab60*/  F2FP.F16.F32.PACK_AB R179, R171, R170 ;  /* 0x000000aaabb3723e */ /* 0x000fe400000000ff */
[----:B------:R-:W-:Y:S02]  /*ab70*/  F2FP.F16.F32.PACK_AB R171, R163, R162 ;  /* 0x000000a2a3ab723e */ /* 0x000fe400000000ff */
        /* <DEDUP_REMOVED lines=25> */
[----:B------:R-:W-:-:S03]  /*ad10*/  F2FP.F16.F32.PACK_AB R153, R23, R22 ;  /* 0x000000161799723e */ /* 0x000fc600000000ff */
        /* <DEDUP_REMOVED lines=8> */
[----:B------:R-:W4:Y:S01]  /*ada0*/  LDL.LU R102, [R1+0x84] ;  /* 0x0000840001667983 */ /* 0x000f220000300800 */
[----:B------:R-:W-:-:S03]  /*adb0*/  F2FP.F16.F32.PACK_AB R161, R159, R158 ;  /* 0x0000009e9fa1723e */ /* 0x000fc600000000ff */
[----:B------:R-:W4:Y:S04]  /*adc0*/  LDL.LU R156, [R1+0x80] ;  /* 0x00008000019c7983 */ /* 0x000f280000300800 */
[----:B------:R-:W4:Y:S04]  /*add0*/  LDL.LU R103, [R1+0x8c] ;  /* 0x00008c0001677983 */ /* 0x000f280000300800 */
[----:B------:R-:W4:Y:S04]  /*ade0*/  LDL.LU R157, [R1+0x88] ;  /* 0x00008800019d7983 */ /* 0x000f280000300800 */
[----:B------:R-:W4:Y:S01]  /*adf0*/  LDL.LU R104, [R1+0x94] ;  /* 0x0000940001687983 */ /* 0x000f220000300800 */
[----:B------:R-:W-:-:S03]  /*ae00*/  F2FP.F16.F32.PACK_AB R170, R165, R164 ;  /* 0x000000a4a5aa723e */ /* 0x000fc600000000ff */
        /* <DEDUP_REMOVED lines=114> */
[----:B-----5:R-:W-:-:S03]  /*b530*/  IMAD.SHL.U32 R252, R247, 0x80, RZ ;  /* 0x00000080f7fc7824 */ /* 0x020fc600078e00ff */
[----:B------:R-:W4:Y:S01]  /*b540*/  LDL.LU R146, [R1+0x1e4] ;  /* 0x0001e40001927983 */ /* 0x000f220000300800 */
[----:B------:R-:W-:-:S03]  /*b550*/  IMAD.SHL.U32 R0, R247, 0x10, RZ ;  /* 0x00000010f7007824 */ /* 0x000fc600078e00ff */
[----:B------:R-:W4:Y:S01]  /*b560*/  LDL.LU R244, [R1+0x1e0] ;  /* 0x0001e00001f47983 */ /* 0x000f220000300800 */
[----:B------:R-:W-:-:S03]  /*b570*/  F2FP.F16.F32.PACK_AB R249, R249, R246 ;  /* 0x000000f6f9f9723e */ /* 0x000fc600000000ff */
[----:B------:R-:W4:Y:S04]  /*b580*/  LDL.LU R147, [R1+0x1ec] ;  /* 0x0001ec0001937983 */ /* 0x000f280000300800 */
[----:B------:R-:W4:Y:S04]  /*b590*/  LDL.LU R245, [R1+0x1e8] ;  /* 0x0001e80001f57983 */ /* 0x000f280000300800 */
[----:B------:R-:W4:Y:S04]  /*b5a0*/  LDL.LU R247, [R1+0x1f4] ;  /* 0x0001f40001f77983 */ /* 0x000f280000300800 */
[----:B------:R-:W4:Y:S01]  /*b5b0*/  LDL.LU R246, [R1+0x1f0] ;  /* 0x0001f00001f67983 */ /* 0x000f220000300800 */
[----:B------:R-:W-:-:S03]  /*b5c0*/  LOP3.LUT R252, R252, 0x780, RZ, 0xc0, !PT ;  /* 0x00000780fcfc7812 */ /* 0x000fc600078ec0ff */
[----:B------:R-:W4:Y:S01]  /*b5d0*/  LDL.LU R148, [R1+0x1fc] ;  /* 0x0001fc0001947983 */ /* 0x000f220000300800 */
[----:B------:R-:W-:Y:S02]  /*b5e0*/  LOP3.LUT R252, R252, 0x70, R0, 0xf8, !PT ;  /* 0x00000070fcfc7812 */ /* 0x000fe400078ef800 */
[----:B---3--:R-:W-:Y:S01]  /*b5f0*/  F2FP.F16.F32.PACK_AB R8, R86, R8 ;  /* 0x000000085608723e */ /* 0x008fe200000000ff */
[----:B------:R-:W1:Y:S01]  /*b600*/  LDL.LU R149, [R1+0x664] ;  /* 0x0006640001957983 */ /* 0x000e620000300800 */
[----:B--2---:R-:W-:-:S03]  /*b610*/  F2FP.F16.F32.PACK_AB R9, R87, R9 ;  /* 0x000000095709723e */ /* 0x004fc600000000ff */
[----:B------:R-:W2:Y:S01]  /*b620*/  LDL.LU R0, [R1+0x660] ;  /* 0x0006600001007983 */ /* 0x000ea20000300800 */
[----:B----4-:R-:W-:-:S03]  /*b630*/  F2FP.F16.F32.PACK_AB R10, R88, R10 ;  /* 0x0000000a580a723e */ /* 0x010fc600000000ff */
[----:B------:R-:W3:Y:S01]  /*b640*/  LDL.LU R86, [R1+0x784] ;  /* 0x0007840001567983 */ /* 0x000ee20000300800 */
[----:B------:R-:W-:-:S03]  /*b650*/  F2FP.F16.F32.PACK_AB R11, R89, R11 ;  /* 0x0000000b590b723e */ /* 0x000fc600000000ff */
[----:B------:R-:W3:Y:S01]  /*b660*/  LDL.LU R87, [R1+0x780] ;  /* 0x0007800001577983 */ /* 0x000ee20000300800 */
[----:B------:R-:W-:-:S03]  /*b670*/  F2FP.F16.F32.PACK_AB R4, R90, R4 ;  /* 0x000000045a04723e */ /* 0x000fc600000000ff */
[----:B------:R-:W4:Y:S01]  /*b680*/  LDL.LU R88, [R1+0x77c] ;  /* 0x00077c0001587983 */ /* 0x000f220000300800 */
[----:B------:R-:W-:-:S03]  /*b690*/  F2FP.F16.F32.PACK_AB R5, R91, R5 ;  /* 0x000000055b05723e */ /* 0x000fc600000000ff */
[----:B------:R-:W4:Y:S01]  /*b6a0*/  LDL.LU R89, [R1+0x778] ;  /* 0x0007780001597983 */ /* 0x000f220000300800 */
[----:B------:R-:W-:-:S03]  /*b6b0*/  F2FP.F16.F32.PACK_AB R6, R92, R6 ;  /* 0x000000065c06723e */ /* 0x000fc600000000ff */
[----:B------:R-:W2:Y:S01]  /*b6c0*/  LDL.LU R90, [R1+0x774] ;  /* 0x00077400015a7983 */ /* 0x000ea20000300800 */
        /* <DEDUP_REMOVED lines=87> */
[----:B------:R-:W2:Y:S04]  /*bc40*/  LDL.LU R134, [R1+0x6c4] ;  /* 0x0006c40001867983 */ /* 0x000ea80000300800 */
[----:B------:R-:W2:Y:S01]  /*bc50*/  LDL.LU R135, [R1+0x6c0] ;  /* 0x0006c00001877983 */ /* 0x000ea20000300800 */
[----:B------:R-:W-:-:S03]  /*bc60*/  F2FP.F16.F32.PACK_AB R223, R137, R223 ;  /* 0x000000df89df723e */ /* 0x000fc600000000ff */
[----:B------:R-:W2:Y:S04]  /*bc70*/  LDL.LU R136, [R1+0x6bc] ;  /* 0x0006bc0001887983 */ /* 0x000ea80000300800 */
        /* <DEDUP_REMOVED lines=15> */
[----:B------:R-:W-:Y:S02]  /*bd70*/  F2FP.F16.F32.PACK_AB R246, R247, R246 ;  /* 0x000000f6f7f6723e */ /* 0x000fe400000000ff */
[----:B------:R-:W1:Y:S01]  /*bd80*/  S2R R247, SR_TID.X ;  /* 0x0000000000f77919 */ /* 0x000e620000002100 */
[----:B------:R-:W-:Y:S02]  /*bd90*/  F2FP.F16.F32.PACK_AB R239, R145, R239 ;  /* 0x000000ef91ef723e */ /* 0x000fe400000000ff */
[----:B------:R-:W-:Y:S01]  /*bda0*/  F2FP.F16.F32.PACK_AB R244, R146, R244 ;  /* 0x000000f492f4723e */ /* 0x000fe200000000ff */
[----:B------:R-:W2:Y:S01]  /*bdb0*/  LDL.LU R145, [R1+0x698] ;  /* 0x0006980001917983 */ /* 0x000ea20000300800 */
[----:B------:R-:W-:-:S03]  /*bdc0*/  F2FP.F16.F32.PACK_AB R245, R147, R245 ;  /* 0x000000f593f5723e */ /* 0x000fc600000000ff */
[----:B------:R-:W2:Y:S04]  /*bdd0*/  LDL.LU R146, [R1+0x694] ;  /* 0x0006940001927983 */ /* 0x000ea80000300800 */
[----:B------:R-:W2:Y:S01]  /*bde0*/  LDL.LU R147, [R1+0x690] ;  /* 0x0006900001937983 */ /* 0x000ea20000300800 */
[----:B-1----:R-:W-:-:S03]  /*bdf0*/  LOP3.LUT R252, R252, 0x10, R247, 0x78, !PT ;  /* 0x00000010fcfc7812 */ /* 0x002fc600078e78f7 */
[----:B------:R-:W2:Y:S01]  /*be00*/  LDL.LU R247, [R1+0x1f8] ;  /* 0x0001f80001f77983 */ /* 0x000ea20000300800 */
[----:B------:R-:W-:Y:S02]  /*be10*/  R2UR UR4, R149 ;  /* 0x00000000950472ca */ /* 0x000fe400000e0000 */
[----:B------:R-:W-:Y:S02]  /*be20*/  F2FP.F16.F32.PACK_AB R66, R69, R68 ;  /* 0x000000444542723e */ /* 0x000fe400000000ff */
[----:B------:R-:W-:Y:S02]  /*be30*/  F2FP.F16.F32.PACK_AB R67, R71, R70 ;  /* 0x000000464743723e */ /* 0x000fe400000000ff */
[----:B------:R-:W-:Y:S02]  /*be40*/  F2FP.F16.F32.PACK_AB R74, R77, R76 ;  /* 0x0000004c4d4a723e */ /* 0x000fe400000000ff */
[----:B------:R-:W-:Y:S02]  /*be50*/  F2FP.F16.F32.PACK_AB R75, R79, R78 ;  /* 0x0000004e4f4b723e */ /* 0x000fe400000000ff */
[----:B------:R-:W-:-:S02]  /*be60*/  F2FP.F16.F32.PACK_AB R81, R83, R82 ;  /* 0x000000525351723e */ /* 0x000fc400000000ff */
[----:B------:R-:W-:Y:S02]  /*be70*/  F2FP.F16.F32.PACK_AB R82, R85, R84 ;  /* 0x000000545552723e */ /* 0x000fe400000000ff */
[----:B---3--:R-:W-:Y:S02]  /*be80*/  F2FP.F16.F32.PACK_AB R83, R87, R86 ;  /* 0x000000565753723e */ /* 0x008fe400000000ff */
[----:B----4-:R-:W-:Y:S02]  /*be90*/  F2FP.F16.F32.PACK_AB R88, R89, R88 ;  /* 0x000000585958723e */ /* 0x010fe400000000ff */
[----:B--2---:R-:W-:Y:S02]  /*bea0*/  F2FP.F16.F32.PACK_AB R89, R91, R90 ;  /* 0x0000005a5b59723e */ /* 0x004fe400000000ff */
[----:B------:R-:W-:Y:S02]  /*beb0*/  F2FP.F16.F32.PACK_AB R96, R97, R96 ;  /* 0x000000606160723e */ /* 0x000fe400000000ff */
[----:B------:R-:W-:-:S02]  /*bec0*/  F2FP.F16.F32.PACK_AB R90, R93, R92 ;  /* 0x0000005c5d5a723e */ /* 0x000fc400000000ff */
[----:B------:R-:W-:Y:S02]  /*bed0*/  F2FP.F16.F32.PACK_AB R97, R99, R98 ;  /* 0x000000626361723e */ /* 0x000fe400000000ff */
[----:B------:R-:W-:Y:S02]  /*bee0*/  F2FP.F16.F32.PACK_AB R25, R27, R26 ;  /* 0x0000001a1b19723e */ /* 0x000fe400000000ff */
[----:B------:R-:W-:Y:S02]  /*bef0*/  F2FP.F16.F32.PACK_AB R98, R101, R100 ;  /* 0x000000646562723e */ /* 0x000fe400000000ff */
[----:B------:R-:W-:Y:S02]  /*bf00*/  F2FP.F16.F32.PACK_AB R91, R95, R94 ;  /* 0x0000005e5f5b723e */ /* 0x000fe400000000ff */
[----:B------:R-:W-:Y:S02]  /*bf10*/  F2FP.F16.F32.PACK_AB R99, R103, R102 ;  /* 0x000000666763723e */ /* 0x000fe400000000ff */
[----:B------:R-:W-:Y:S01]  /*bf20*/  F2FP.F16.F32.PACK_AB R26, R29, R28 ;  /* 0x0000001c1d1a723e */ /* 0x000fe200000000ff */
[----:B------:R-:W-:Y:S01]  /*bf30*/  IMAD.MOV.U32 R28, RZ, RZ, R2 ;  /* 0x000000ffff1c7224 */ /* 0x000fe200078e0002 */
[----:B------:R-:W-:Y:S01]  /*bf40*/  F2FP.F16.F32.PACK_AB R27, R31, R30 ;  /* 0x0000001e1f1b723e */ /* 0x000fe200000000ff */
[----:B------:R-:W-:-:S02]  /*bf50*/  IMAD.MOV.U32 R29, RZ, RZ, R3 ;  /* 0x000000ffff1d7224 */ /* 0x000fc400078e0003 */
[----:B------:R-:W-:Y:S02]  /*bf60*/  IMAD.MOV.U32 R30, RZ, RZ, R150 ;  /* 0x000000ffff1e7224 */ /* 0x000fe400078e0096 */
[----:B------:R-:W-:Y:S01]  /*bf70*/  IMAD.MOV.U32 R31, RZ, RZ, R151 ;  /* 0x000000ffff1f7224 */ /* 0x000fe200078e0097 */
[----:B------:R-:W-:Y:S02]  /*bf80*/  F2FP.F16.F32.PACK_AB R247, R148, R247 ;  /* 0x000000f794f7723e */ /* 0x000fe400000000ff */
[----:B------:R-:W2:Y:S04]  /*bf90*/  LDL.LU R148, [R1+0x68c] ;  /* 0x00068c0001947983 */ /* 0x000ea80000300800 */
[----:B------:R-:W2:Y:S04]  /*bfa0*/  LDL.LU R149, [R1+0x688] ;  /* 0x0006880001957983 */ /* 0x000ea80000300800 */
[----:B------:R-:W3:Y:S04]  /*bfb0*/  LDL.LU R68, [R1+0x400] ;  /* 0x0004000001447983 */ /* 0x000ee80000300800 */
[----:B------:R-:W3:Y:S04]  /*bfc0*/  LDL.LU R69, [R1+0x404] ;  /* 0x0004040001457983 */ /* 0x000ee80000300800 */
[----:B------:R-:W3:Y:S04]  /*bfd0*/  LDL.LU R70, [R1+0x408] ;  /* 0x0004080001467983 */ /* 0x000ee80000300800 */
[----:B------:R-:W3:Y:S04]  /*bfe0*/  LDL.LU R71, [R1+0x40c] ;  /* 0x00040c0001477983 */ /* 0x000ee80000300800 */
[----:B------:R-:W4:Y:S04]  /*bff0*/  LDL.LU R76, [R1+0x440] ;  /* 0x00044000014c7983 */ /* 0x000f280000300800 */
[----:B------:R-:W4:Y:S04]  /*c000*/  LDL.LU R77, [R1+0x444] ;  /* 0x00044400014d7983 */ /* 0x000f280000300800 */
[----:B------:R-:W4:Y:S04]  /*c010*/  LDL.LU R78, [R1+0x448] ;  /* 0x00044800014e7983 */ /* 0x000f280000300800 */
[----:B------:R-:W4:Y:S04]  /*c020*/  LDL.LU R79, [R1+0x44c] ;  /* 0x00044c00014f7983 */ /* 0x000f280000300800 */
[----:B------:R-:W2:Y:S04]  /*c030*/  LDL.LU R84, [R1+0x480] ;  /* 0x0004800001547983 */ /* 0x000ea80000300800 */
[----:B------:R-:W2:Y:S04]  /*c040*/  LDL.LU R85, [R1+0x484] ;  /* 0x0004840001557983 */ /* 0x000ea80000300800 */
        /* <DEDUP_REMOVED lines=11> */
[----:B------:R-:W4:Y:S04]  /*c100*/  LDL.LU R3, [R1+0x680] ;  /* 0x0006800001037983 */ /* 0x000f280000300800 */
[----:B------:R-:W3:Y:S04]  /*c110*/  LDL.LU R150, [R1+0x67c] ;  /* 0x00067c0001967983 */ /* 0x000ee80000300800 */
[----:B------:R-:W2:Y:S01]  /*c120*/  LDL.LU R151, [R1+0x678] ;  /* 0x0006780001977983 */ /* 0x000ea20000300800 */
[----:B------:R-:W-:-:S02]  /*c130*/  F2FP.F16.F32.PACK_AB R41, R43, R42 ;  /* 0x0000002a2b29723e */ /* 0x000fc400000000ff */
[----:B------:R-:W-:Y:S02]  /*c140*/  F2FP.F16.F32.PACK_AB R42, R45, R44 ;  /* 0x0000002c2d2a723e */ /* 0x000fe400000000ff */
[----:B------:R-:W4:Y:S01]  /*c150*/  LDL.LU R44, [R1+0x470] ;  /* 0x00047000012c7983 */ /* 0x000f220000300800 */
[----:B------:R-:W-:Y:S02]  /*c160*/  F2FP.F16.F32.PACK_AB R43, R47, R46 ;  /* 0x0000002e2f2b723e */ /* 0x000fe400000000ff */
[----:B------:R-:W-:Y:S01]  /*c170*/  F2FP.F16.F32.PACK_AB R49, R51, R50 ;  /* 0x000000323331723e */ /* 0x000fe200000000ff */
[----:B------:R-:W4:Y:S01]  /*c180*/  LDL.LU R45, [R1+0x474] ;  /* 0x00047400012d7983 */ /* 0x000f220000300800 */
[----:B------:R-:W-:-:S03]  /*c190*/  F2FP.F16.F32.PACK_AB R50, R53, R52 ;  /* 0x000000343532723e */ /* 0x000fc600000000ff */
[----:B------:R-:W4:Y:S04]  /*c1a0*/  LDL.LU R46, [R1+0x478] ;  /* 0x00047800012e7983 */ /* 0x000f280000300800 */
[----:B------:R-:W4:Y:S01]  /*c1b0*/  LDL.LU R47, [R1+0x47c] ;  /* 0x00047c00012f7983 */ /* 0x000f220000300800 */
[----:B---3--:R-:W-:-:S03]  /*c1c0*/  IMAD.MOV.U32 R52, RZ, RZ, R150 ;  /* 0x000000ffff347224 */ /* 0x008fc600078e0096 */
[----:B------:R-:W3:Y:S01]  /*c1d0*/  LDL.LU R150, [R1+0x674] ;  /* 0x0006740001967983 */ /* 0x000ee20000300800 */
[----:B--2---:R-:W-:-:S03]  /*c1e0*/  IMAD.MOV.U32 R53, RZ, RZ, R151 ;  /* 0x000000ffff357224 */ /* 0x004fc600078e0097 */
[----:B------:R-:W2:Y:S01]  /*c1f0*/  LDL.LU R151, [R1+0x670] ;  /* 0x0006700001977983 */ /* 0x000ea20000300800 */
[----:B------:R-:W-:Y:S02]  /*c200*/  F2FP.F16.F32.PACK_AB R51, R55, R54 ;  /* 0x000000363733723e */ /* 0x000fe400000000ff */
[----:B------:R-:W-:Y:S01]  /*c210*/  F2FP.F16.F32.PACK_AB R57, R59, R58 ;  /* 0x0000003a3b39723e */ /* 0x000fe200000000ff */
[----:B------:R-:W4:Y:S01]  /*c220*/  LDL.LU R54, [R1+0x608] ;  /* 0x0006080001367983 */ /* 0x000f220000300800 */
[----:B------:R-:W-:-:S03]  /*c230*/  F2FP.F16.F32.PACK_AB R58, R61, R60 ;  /* 0x0000003c3d3a723e */ /* 0x000fc600000000ff */
[----:B------:R-:W4:Y:S04]  /*c240*/  LDL.LU R55, [R1+0x60c] ;  /* 0x00060c0001377983 */ /* 0x000f280000300800 */
[----:B------:R-:W4:Y:S04]  /*c250*/  LDL.LU R60, [R1+0x640] ;  /* 0x00064000013c7983 */ /* 0x000f280000300800 */
[----:B------:R-:W4:Y:S01]  /*c260*/  LDL.LU R61, [R1+0x644] ;  /* 0x00064400013d7983 */ /* 0x000f220000300800 */
[----:B------:R-:W-:Y:S02]  /*c270*/  F2FP.F16.F32.PACK_AB R59, R63, R62 ;  /* 0x0000003e3f3b723e */ /* 0x000fe400000000ff */
[----:B------:R-:W-:-:S02]  /*c280*/  F2FP.F16.F32.PACK_AB R33, R35, R34 ;  /* 0x000000222321723e */ /* 0x000fc400000000ff */
[----:B------:R-:W-:Y:S02]  /*c290*/  F2FP.F16.F32.PACK_AB R34, R37, R36 ;  /* 0x000000242522723e */ /* 0x000fe400000000ff */
[----:B------:R-:W-:Y:S02]  /*c2a0*/  R2UR UR5, R0 ;  /* 0x00000000000572ca */ /* 0x000fe400000e0000 */
[----:B------:R-:W1:Y:S02]  /*c2b0*/  S2R R0, SR_TID.X ;  /* 0x0000000000007919 */ /* 0x000e640000002100 */
[----:B-1----:R-:W-:-:S05]  /*c2c0*/  IMAD.SHL.U32 R0, R0, 0x40, RZ ;  /* 0x0000004000007824 */ /* 0x002fca00078e00ff */
[----:B------:R-:W-:Y:S02]  /*c2d0*/  LOP3.LUT R252, R252, 0x1800, R0, 0xf8, !PT ;  /* 0x00001800fcfc7812 */ /* 0x000fe400078ef800 */
[----:B------:R-:W1:Y:S01]  /*c2e0*/  S2R R0, SR_TID.X ;  /* 0x0000000000007919 */ /* 0x000e620000002100 */
[----:B---3--:R-:W-:Y:S02]  /*c2f0*/  IMAD.MOV.U32 R62, RZ, RZ, R150 ;  /* 0x000000ffff3e7224 */ /* 0x008fe400078e0096 */
[----:B------:R-:W3:Y:S01]  /*c300*/  LDL.LU R150, [R1+0x66c] ;  /* 0x00066c0001967983 */ /* 0x000ee20000300800 */
[----:B--2---:R-:W-:-:S03]  /*c310*/  IMAD.MOV.U32 R63, RZ, RZ, R151 ;  /* 0x000000ffff3f7224 */ /* 0x004fc600078e0097 */
[----:B------:R-:W3:Y:S04]  /*c320*/  LDL.LU R151, [R1+0x668] ;  /* 0x0006680001977983 */ /* 0x000ee80000300800 */
[----:B------:R-:W2:Y:S04]  /*c330*/  LDL.LU R36, [R1+0x430] ;  /* 0x0004300001247983 */ /* 0x000ea80000300800 */
[----:B------:R-:W2:Y:S01]  /*c340*/  LDL.LU R37, [R1+0x434] ;  /* 0x0004340001257983 */ /* 0x000ea20000300800 */
[----:B-1----:R-:W-:Y:S02]  /*c350*/  SHF.R.U32.HI R0, RZ, 0x5, R0 ;  /* 0x00000005ff007819 */ /* 0x002fe40000011600 */
[----:B------:R-:W-:-:S02]  /*c360*/  F2FP.F16.F32.PACK_AB R35, R39, R38 ;  /* 0x000000262723723e */ /* 0x000fc400000000ff */
[----:B------:R-:W-:Y:S01]  /*c370*/  LOP3.LUT R0, R0, 0x3, RZ, 0xc0, !PT ;  /* 0x0000000300007812 */ /* 0x000fe200078ec0ff */
[----:B------:R-:W-:Y:S02]  /*c380*/  IMAD.MOV.U32 R39, RZ, RZ, R2 ;  /* 0x000000ffff277224 */ /* 0x000fe400078e0002 */
[----:B------:R-:W-:Y:S01]  /*c390*/  IMAD.U32 R2, RZ, RZ, UR4 ;  /* 0x00000004ff027e24 */ /* 0x000fe2000f8e00ff */
[----:B------:R-:W-:Y:S01]  /*c3a0*/  R2UR UR4, R0 ;  /* 0x00000000000472ca */ /* 0x000fe200000e0000 */
[----:B------:R-:W-:-:S05]  /*c3b0*/  VIADD R0, R252, UR60 ;  /* 0x0000003cfc007c36 */ /* 0x000fca0008000000 */
[----:B------:R-:W-:Y:S04]  /*c3c0*/  STSM.16.M88.4 [R0], R100 ;  /* 0x0000006400007844 */ /* 0x000fe80000000200 */
[----:B----4-:R-:W-:Y:S01]  /*c3d0*/  STSM.16.M88.4 [R0+0x8000], R92 ;  /* 0x0080005c00007844 */ /* 0x010fe20000000200 */
[----:B------:R-:W-:-:S03]  /*c3e0*/  @P0 R2UR UR6, R2 ;  /* 0x00000000020602ca */ /* 0x000fc600000e0000 */
[----:B------:R-:W-:Y:S01]  /*c3f0*/  STSM.16.M88.4 [R0+0x10000], R84 ;  /* 0x0100005400007844 */ /* 0x000fe20000000200 */
[----:B------:R-:W-:-:S03]  /*c400*/  LOP3.LUT R2, R252, 0x20, RZ, 0x3c, !PT ;  /* 0x00000020fc027812 */ /* 0x000fc600078e3cff */
[----:B------:R-:W-:Y:S04]  /*c410*/  STSM.16.M88.4 [R0+0x18000], R76 ;  /* 0x0180004c00007844 */ /* 0x000fe80000000200 */
[----:B------:R-:W-:Y:S01]  /*c420*/  STSM.16.M88.4 [R0+0x2000], R68 ;  /* 0x0020004400007844 */ /* 0x000fe20000000200 */
[----:B------:R-:W-:-:S03]  /*c430*/  F2FP.F16.F32.PACK_AB R120, R121, R120 ;  /* 0x000000787978723e */ /* 0x000fc600000000ff */
[----:B------:R-:W-:Y:S01]  /*c440*/  STSM.16.M88.4 [R0+0xa000], R232 ;  /* 0x00a000e800007844 */ /* 0x000fe20000000200 */
[----:B------:R-:W-:-:S03]  /*c450*/  F2FP.F16.F32.PACK_AB R121, R123, R122 ;  /* 0x0000007a7b79723e */ /* 0x000fc600000000ff */
[----:B------:R-:W-:Y:S01]  /*c460*/  STSM.16.M88.4 [R0+0x12000], R200 ;  /* 0x012000c800007844 */ /* 0x000fe20000000200 */
[----:B------:R-:W-:-:S03]  /*c470*/  F2FP.F16.F32.PACK_AB R122, R125, R124 ;  /* 0x0000007c7d7a723e */ /* 0x000fc600000000ff */
[----:B------:R-:W-:Y:S01]  /*c480*/  STSM.16.M88.4 [R0+0x1a000], R168 ;  /* 0x01a000a800007844 */ /* 0x000fe20000000200 */
[----:B------:R-:W-:-:S03]  /*c490*/  F2FP.F16.F32.PACK_AB R123, R127, R126 ;  /* 0x0000007e7f7b723e */ /* 0x000fc600000000ff */
[----:B------:R-:W-:Y:S01]  /*c4a0*/  STSM.16.M88.4 [R0+0x4000], R8 ;  /* 0x0040000800007844 */ /* 0x000fe20000000200 */
[----:B------:R-:W-:-:S03]  /*c4b0*/  VIADD R2, R2, UR60 ;  /* 0x0000003c02027c36 */ /* 0x000fc60008000000 */
[----:B------:R-:W-:Y:S04]  /*c4c0*/  STSM.16.M88.4 [R0+0xc000], R156 ;  /* 0x00c0009c00007844 */ /* 0x000fe80000000200 */
[----:B------:R-:W-:Y:S04]  /*c4d0*/  STSM.16.M88.4 [R0+0x14000], R188 ;  /* 0x014000bc00007844 */ /* 0x000fe80000000200 */
[----:B------:R-:W-:Y:S04]  /*c4e0*/  STSM.16.M88.4 [R0+0x1c000], R220 ;  /* 0x01c000dc00007844 */ /* 0x000fe80000000200 */
[----:B------:R-:W-:Y:S04]  /*c4f0*/  STSM.16.M88.4 [R0+0x6000], R24 ;  /* 0x0060001800007844 */ /* 0x000fe80000000200 */
[----:B------:R-:W-:Y:S04]  /*c500*/  STSM.16.M88.4 [R0+0xe000], R56 ;  /* 0x00e0003800007844 */ /* 0x000fe80000000200 */
[----:B------:R-:W-:Y:S04]  /*c510*/  STSM.16.M88.4 [R0+0x16000], R88 ;  /* 0x0160005800007844 */ /* 0x000fe80000000200 */
[----:B------:R-:W-:Y:S04]  /*c520*/  STSM.16.M88.4 [R0+0x1e000], R120 ;  /* 0x01e0007800007844 */ /* 0x000fe80000000200 */
[----:B------:R1:W-:Y:S01]  /*c530*/  STSM.16.M88.4 [R2], R60 ;  /* 0x0000003c02007844 */ /* 0x0003e20000000200 */
[----:B------:R-:W-:-:S03]  /*c540*/  IMAD.MOV.U32 R38, RZ, RZ, R3 ;  /* 0x000000ffff267224 */ /* 0x000fc600078e0003 */
[----:B------:R-:W-:Y:S04]  /*c550*/  STSM.16.M88.4 [R2+0x8000], R52 ;  /* 0x0080003402007844 */ /* 0x000fe80000000200 */
[----:B-1----:R-:W4:Y:S04]  /*c560*/  LDL.LU R60, [R1+0x420] ;  /* 0x00042000013c7983 */ /* 0x002f280000300800 */
[----:B------:R-:W4:Y:S04]  /*c570*/  LDL.LU R61, [R1+0x424] ;  /* 0x00042400013d7983 */ /* 0x000f280000300800 */
[----:B------:R-:W4:Y:S04]  /*c580*/  LDL.LU R62, [R1+0x428] ;  /* 0x00042800013e7983 */ /* 0x000f280000300800 */
[----:B------:R-:W4:Y:S04]  /*c590*/  LDL.LU R63, [R1+0x42c] ;  /* 0x00042c00013f7983 */ /* 0x000f280000300800 */
        /* <DEDUP_REMOVED lines=8> */
[----:B------:R-:W3:Y:S04]  /*c620*/  LDL.LU R76, [R1+0x4a0] ;  /* 0x0004a000014c7983 */ /* 0x000ee80000300800 */
[----:B------:R-:W-:Y:S04]  /*c630*/  STSM.16.M88.4 [R2+0x10000], R44 ;  /* 0x0100002c02007844 */ /* 0x000fe80000000200 */
[----:B------:R-:W3:Y:S04]  /*c640*/  LDL.LU R77, [R1+0x4a4] ;  /* 0x0004a400014d7983 */ /* 0x000ee80000300800 */
[----:B------:R-:W3:Y:S04]  /*c650*/  LDL.LU R78, [R1+0x4a8] ;  /* 0x0004a800014e7983 */ /* 0x000ee80000300800 */
[----:B------:R-:W3:Y:S04]  /*c660*/  LDL.LU R79, [R1+0x4ac] ;  /* 0x0004ac00014f7983 */ /* 0x000ee80000300800 */
[----:B--2---:R-:W-:Y:S04]  /*c670*/  STSM.16.M88.4 [R2+0x18000], R36 ;  /* 0x0180002402007844 */ /* 0x004fe80000000200 */
[----:B------:R1:W-:Y:S04]  /*c680*/  STSM.16.M88.4 [R2+0x2000], R28 ;  /* 0x0020001c02007844 */ /* 0x0003e80000000200 */
[----:B-1----:R-:W2:Y:S04]  /*c690*/  LDL.LU R28, [R1+0x410] ;  /* 0x00041000011c7983 */ /* 0x002ea80000300800 */
        /* <DEDUP_REMOVED lines=15> */
[----:B------:R-:W-:-:S03]  /*c790*/  IMAD.U32 R3, RZ, RZ, UR5 ;  /* 0x00000005ff037e24 */ /* 0x000fc6000f8e00ff */
[----:B------:R-:W-:Y:S02]  /*c7a0*/  STSM.16.M88.4 [R2+0xa000], R224 ;  /* 0x00a000e002007844 */ /* 0x000fe40000000200 */
[----:B------:R-:W-:Y:S02]  /*c7b0*/  @P0 R2UR UR7, R3 ;  /* 0x00000000030702ca */ /* 0x000fe400000e0000 */
[----:B------:R-:W-:Y:S01]  /*c7c0*/  STSM.16.M88.4 [R2+0x12000], R192 ;  /* 0x012000c002007844 */ /* 0x000fe20000000200 */
[----:B------:R-:W-:Y:S02]  /*c7d0*/  LOP3.LUT R3, R252, 0x40, RZ, 0x3c, !PT ;  /* 0x00000040fc037812 */ /* 0x000fe400078e3cff */
[----:B------:R-:W-:Y:S01]  /*c7e0*/  F2FP.F16.F32.PACK_AB R128, R129, R128 ;  /* 0x000000808180723e */ /* 0x000fe200000000ff */
[----:B------:R-:W-:Y:S01]  /*c7f0*/  STSM.16.M88.4 [R2+0x1a000], R160 ;  /* 0x01a000a002007844 */ /* 0x000fe20000000200 */
[----:B------:R-:W-:-:S03]  /*c800*/  F2FP.F16.F32.PACK_AB R129, R131, R130 ;  /* 0x000000828381723e */ /* 0x000fc600000000ff */
[----:B------:R-:W-:Y:S01]  /*c810*/  STSM.16.M88.4 [R2+0x4000], R4 ;  /* 0x0040000402007844 */ /* 0x000fe20000000200 */
[----:B------:R-:W-:Y:S01]  /*c820*/  F2FP.F16.F32.PACK_AB R130, R133, R132 ;  /* 0x000000848582723e */ /* 0x000fe200000000ff */
[----:B------:R-:W-:Y:S01]  /*c830*/  VIADD R3, R3, UR60 ;  /* 0x0000003c03037c36 */ /* 0x000fe20008000000 */
[----:B------:R-:W-:Y:S01]  /*c840*/  F2FP.F16.F32.PACK_AB R131, R135, R134 ;  /* 0x000000868783723e */ /* 0x000fe200000000ff */
[----:B------:R-:W-:Y:S04]  /*c850*/  STSM.16.M88.4 [R2+0xc000], R164 ;  /* 0x00c000a402007844 */ /* 0x000fe80000000200 */
[----:B------:R-:W-:Y:S04]  /*c860*/  STSM.16.M88.4 [R2+0x14000], R196 ;  /* 0x014000c402007844 */ /* 0x000fe80000000200 */
[----:B------:R-:W-:Y:S04]  /*c870*/  STSM.16.M88.4 [R2+0x1c000], R228 ;  /* 0x01c000e402007844 */ /* 0x000fe80000000200 */
[----:B------:R-:W-:Y:S04]  /*c880*/  STSM.16.M88.4 [R2+0x6000], R32 ;  /* 0x0060002002007844 */ /* 0x000fe80000000200 */
[----:B------:R-:W-:Y:S04]  /*c890*/  STSM.16.M88.4 [R2+0xe000], R64 ;  /* 0x00e0004002007844 */ /* 0x000fe80000000200 */
[----:B------:R-:W-:Y:S04]  /*c8a0*/  STSM.16.M88.4 [R2+0x16000], R96 ;  /* 0x0160006002007844 */ /* 0x000fe80000000200 */
[----:B------:R-:W-:Y:S01]  /*c8b0*/  STSM.16.M88.4 [R2+0x1e000], R128 ;  /* 0x01e0008002007844 */ /* 0x000fe20000000200 */
[----:B------:R-:W-:-:S02]  /*c8c0*/  LOP3.LUT R252, R252, 0x60, RZ, 0x3c, !PT ;  /* 0x00000060fcfc7812 */ /* 0x000fc400078e3cff */
[----:B------:R-:W-:Y:S02]  /*c8d0*/  F2FP.F16.F32.PACK_AB R104, R105, R104 ;  /* 0x000000686968723e */ /* 0x000fe400000000ff */
[----:B------:R-:W-:Y:S02]  /*c8e0*/  F2FP.F16.F32.PACK_AB R105, R107, R106 ;  /* 0x0000006a6b69723e */ /* 0x000fe400000000ff */
[----:B------:R-:W-:Y:S01]  /*c8f0*/  F2FP.F16.F32.PACK_AB R136, R137, R136 ;  /* 0x000000888988723e */ /* 0x000fe200000000ff */
[----:B----4-:R-:W-:Y:S01]  /*c900*/  STSM.16.M88.4 [R3], R84 ;  /* 0x0000005403007844 */ /* 0x010fe20000000200 */
[----:B------:R-:W-:Y:S02]  /*c910*/  F2FP.F16.F32.PACK_AB R106, R109, R108 ;  /* 0x0000006c6d6a723e */ /* 0x000fe400000000ff */
[----:B------:R-:W-:Y:S02]  /*c920*/  F2FP.F16.F32.PACK_AB R107, R111, R110 ;  /* 0x0000006e6f6b723e */ /* 0x000fe400000000ff */
[----:B------:R-:W-:Y:S01]  /*c930*/  F2FP.F16.F32.PACK_AB R137, R139, R138 ;  /* 0x0000008a8b89723e */ /* 0x000fe200000000ff */
[----:B------:R-:W-:Y:S01]  /*c940*/  VIADD R252, R252, UR60 ;  /* 0x0000003cfcfc7c36 */ /* 0x000fe20008000000 */
[----:B------:R-:W-:-:S02]  /*c950*/  F2FP.F16.F32.PACK_AB R138, R141, R140 ;  /* 0x0000008c8d8a723e */ /* 0x000fc400000000ff */
[----:B------:R-:W-:Y:S01]  /*c960*/  F2FP.F16.F32.PACK_AB R139, R143, R142 ;  /* 0x0000008e8f8b723e */ /* 0x000fe200000000ff */
[----:B---3--:R-:W-:Y:S04]  /*c970*/  STSM.16.M88.4 [R3+0x8000], R76 ;  /* 0x0080004c03007844 */ /* 0x008fe80000000200 */
[----:B------:R-:W-:Y:S04]  /*c980*/  STSM.16.M88.4 [R3+0x10000], R68 ;  /* 0x0100004403007844 */ /* 0x000fe80000000200 */
        /* <DEDUP_REMOVED lines=12> */
[----:B------:R-:W-:Y:S01]  /*ca50*/  STSM.16.M88.4 [R3+0x1e000], R136 ;  /* 0x01e0008803007844 */ /* 0x000fe20000000200 */
[----:B------:R-:W-:Y:S01]  /*ca60*/  F2FP.F16.F32.PACK_AB R112, R113, R112 ;  /* 0x000000707170723e */ /* 0x000fe200000000ff */
[----:B------:R-:W1:Y:S01]  /*ca70*/  S2R R108, SR_CTAID.Y ;  /* 0x00000000006c7919 */ /* 0x000e620000002600 */
[----:B------:R-:W-:-:S02]  /*ca80*/  F2FP.F16.F32.PACK_AB R113, R115, R114 ;  /* 0x000000727371723e */ /* 0x000fc400000000ff */
[----:B------:R-:W-:Y:S02]  /*ca90*/  F2FP.F16.F32.PACK_AB R144, R145, R144 ;  /* 0x000000909190723e */ /* 0x000fe400000000ff */
[----:B------:R-:W-:Y:S02]  /*caa0*/  F2FP.F16.F32.PACK_AB R114, R117, R116 ;  /* 0x000000747572723e */ /* 0x000fe400000000ff */
[----:B------:R-:W-:Y:S02]  /*cab0*/  F2FP.F16.F32.PACK_AB R115, R119, R118 ;  /* 0x000000767773723e */ /* 0x000fe400000000ff */
[----:B------:R-:W-:Y:S02]  /*cac0*/  F2FP.F16.F32.PACK_AB R145, R147, R146 ;  /* 0x000000929391723e */ /* 0x000fe400000000ff */
[----:B------:R-:W-:Y:S02]  /*cad0*/  F2FP.F16.F32.PACK_AB R146, R149, R148 ;  /* 0x000000949592723e */ /* 0x000fe400000000ff */
[----:B------:R-:W-:Y:S01]  /*cae0*/  F2FP.F16.F32.PACK_AB R147, R151, R150 ;  /* 0x000000969793723e */ /* 0x000fe200000000ff */
[----:B------:R-:W-:Y:S01]  /*caf0*/  ULEA UR8, UR4, UR60, 0xf ;  /* 0x0000003c04087291 */ /* 0x000fe2000f8e783f */
[----:B-1----:R-:W-:-:S05]  /*cb00*/  IMAD.SHL.U32 R108, R108, 0x100, RZ ;  /* 0x000001006c6c7824 */ /* 0x002fca00078e00ff */
[----:B------:R-:W-:Y:S01]  /*cb10*/  R2UR UR5, R108 ;  /* 0x000000006c0572ca */ /* 0x000fe200000e0000 */
[----:B------:R-:W-:-:S12]  /*cb20*/  UMOV UR10, UR35 ;  /* 0x00000023000a7c82 */ /* 0x000fd80008000000 */
[----:B------:R-:W-:Y:S01]  /*cb30*/  ULEA UR9, UR4, UR5, 0x6 ;  /* 0x0000000504097291 */ /* 0x000fe2000f8e303f */
[----:B--2---:R-:W-:Y:S04]  /*cb40*/  STSM.16.M88.4 [R252], R52 ;  /* 0x00000034fc007844 */ /* 0x004fe80000000200 */
        /* <DEDUP_REMOVED lines=15> */
[----:B------:R1:W-:Y:S06]  /*cc40*/  MEMBAR.ALL.CTA ;  /* 0x0000000000007992 */ /* 0x0003ec0000008000 */
[----:B-1----:R-:W1:Y:S02]  /*cc50*/  FENCE.VIEW.ASYNC.S ;  /* 0x00000000000073c6 */ /* 0x002e640000000000 */
[----:B-1----:R-:W-:Y:S06]  /*cc60*/  BAR.SYNC.DEFER_BLOCKING 0x0 ;  /* 0x0000000000007b1d */ /* 0x002fec0000010000 */
[----:B------:R1:W-:Y:S01]  /*cc70*/  UTMASTG.2D [UR8], [UR6] ;  /* 0x00000008060073b5 */ /* 0x0003e20008008000 */
[----:B------:R0:W-:Y:S01]  /*cc80*/  UTMACMDFLUSH ;  /* 0x00000000000079b7 */ /* 0x0001e20000000000 */
[----:B------:R-:W-:-:S04]  /*cc90*/  DEPBAR.LE SB0, 0x0 ;  /* 0x000080000000791a */ /* 0x000fc80000000000 */
[----:B------:R-:W-:Y:S06]  /*cca0*/  BAR.SYNC.DEFER_BLOCKING 0x0 ;  /* 0x0000000000007b1d */ /* 0x000fec0000010000 */
[----:B-1----:R-:W-:Y:S05]  /*ccb0*/  EXIT ;  /* 0x000000000000794d */ /* 0x002fea0003800000 */
.L_x_48:
[----:B------:R-:W1:Y:S02]  /*ccc0*/  SYNCS.PHASECHK.TRANS64.TRYWAIT P0, [UR60+0x20000], R2 ;  /* 0x02000002ff0075a7 */ /* 0x000e64000800017c */
[----:B-1----:R-:W-:Y:S05]  /*ccd0*/  @!P0 BRA `(.L_x_48) ;  /* 0xfffffffc00f88947 */ /* 0x002fea000383ffff */
[----:B------:R-:W-:Y:S05]  /*cce0*/  BRA `(.L_x_50) ;  /* 0xffffff8400547947 */ /* 0x000fea000383ffff */
.L_x_51:
[----:B------:R-:W-:-:S00]  /*ccf0*/  BRA `(.L_x_51) ;  /* 0xfffffffc00fc7947 */ /* 0x000fc0000383ffff */
[----:B------:R-:W-:-:S00]  /*cd00*/  NOP ;  /* 0x0000000000007918 */ /* 0x000fc00000000000 */
[----:B------:R-:W-:-:S00]  /*cd10*/  NOP ;  /* 0x0000000000007918 */ /* 0x000fc00000000000 */
[----:B------:R-:W-:-:S00]  /*cd20*/  NOP ;  /* 0x0000000000007918 */ /* 0x000fc00000000000 */
[----:B------:R-:W-:-:S00]  /*cd30*/  NOP ;  /* 0x0000000000007918 */ /* 0x000fc00000000000 */
[----:B------:R-:W-:-:S00]  /*cd40*/  NOP ;  /* 0x0000000000007918 */ /* 0x000fc00000000000 */
[----:B------:R-:W-:-:S00]  /*cd50*/  NOP ;  /* 0x0000000000007918 */ /* 0x000fc00000000000 */
[----:B------:R-:W-:-:S00]  /*cd60*/  NOP ;  /* 0x0000000000007918 */ /* 0x000fc00000000000 */
[----:B------:R-:W-:-:S00]  /*cd70*/  NOP ;  /* 0x0000000000007918 */ /* 0x000fc00000000000 */
.L_x_52:


//--------------------- .nv.shared.gluon_wgmma    --------------------------
	.section	.nv.shared.gluon_wgmma,"aw",@nobits
	.sectionflags	@""
	.align	16
	.zero		1024


//--------------------- .nv.shared.reserved.0     --------------------------
	.section	.nv.shared.reserved.0,"aw",@nobits
	.weak		__nv_reservedSMEM_offset_0_alias
	.size		__nv_reservedSMEM_offset_0_alias, 0, 0
	.other		__nv_reservedSMEM_offset_0_alias,@"STO_CUDA_RESERVED_SHARED STV_DEFAULT"
__nv_reservedSMEM_offset_0_alias:
	.zero		0


//--------------------- .nv.constant0.gluon_wgmma --------------------------
	.section	.nv.constant0.gluon_wgmma,"a",@progbits
	.sectionflags	@""
	.align	4
.nv.constant0.gluon_wgmma:
	.zero		608


//--------------------- SYMBOLS --------------------------

	.type		.nv.reservedSmem.offset0,@object
	.size		.nv.reservedSmem.offset0,0x4
